	.headerflags	@"EF_CUDA_TEXMODE_UNIFIED EF_CUDA_64BIT_ADDRESS EF_CUDA_SM86 EF_CUDA_VIRTUAL_SM(EF_CUDA_SM86)"
	.elftype	@"ET_EXEC"


//--------------------- .nv.info                  --------------------------
	.section	.nv.info,"",@"SHT_CUDA_INFO"
	.align	4


	//----- nvinfo : EIATTR_REGCOUNT
	.align		4
        /*0000*/ 	.byte	0x04, 0x2f
        /*0002*/ 	.short	(.L_1 - .L_0)
	.align		4
.L_0:
        /*0004*/ 	.word	index@(triton_mm)
        /*0008*/ 	.word	0x000000ff


	//----- nvinfo : EIATTR_MAX_STACK_SIZE
	.align		4
.L_1:
        /*000c*/ 	.byte	0x04, 0x23
        /*000e*/ 	.short	(.L_3 - .L_2)
	.align		4
.L_2:
        /*0010*/ 	.word	index@(triton_mm)
        /*0014*/ 	.word	0x00000000


	//----- nvinfo : EIATTR_MIN_STACK_SIZE
	.align		4
.L_3:
        /*0018*/ 	.byte	0x04, 0x12
        /*001a*/ 	.short	(.L_5 - .L_4)
	.align		4
.L_4:
        /*001c*/ 	.word	index@(triton_mm)
        /*0020*/ 	.word	0x00000058


	//----- nvinfo : EIATTR_FRAME_SIZE
	.align		4
.L_5:
        /*0024*/ 	.byte	0x04, 0x11
        /*0026*/ 	.short	(.L_7 - .L_6)
	.align		4
.L_6:
        /*0028*/ 	.word	index@(triton_mm)
        /*002c*/ 	.word	0x00000058
.L_7:


//--------------------- .nv.info.triton_mm        --------------------------
	.section	.nv.info.triton_mm,"",@"SHT_CUDA_INFO"
	.align	4


	//----- nvinfo : EIATTR_CUDA_API_VERSION
	.align		4
        /*0000*/ 	.byte	0x04, 0x37
        /*0002*/ 	.short	(.L_9 - .L_8)
.L_8:
        /*0004*/ 	.word	0x0000007b


	//----- nvinfo : EIATTR_SW2861232_WAR
	.align		4
.L_9:
        /*0008*/ 	.byte	0x01, 0x35
	.zero		2


	//----- nvinfo : EIATTR_PARAM_CBANK
	.align		4
        /*000c*/ 	.byte	0x04, 0x0a
        /*000e*/ 	.short	(.L_11 - .L_10)
	.align		4
.L_10:
        /*0010*/ 	.word	index@(.nv.constant0.triton_mm)
        /*0014*/ 	.short	0x0160
        /*0016*/ 	.short	0x001c


	//----- nvinfo : EIATTR_CBANK_PARAM_SIZE
	.align		4
.L_11:
        /*0018*/ 	.byte	0x03, 0x19
        /*001a*/ 	.short	0x001c


	//----- nvinfo : EIATTR_KPARAM_INFO
	.align		4
        /*001c*/ 	.byte	0x04, 0x17
        /*001e*/ 	.short	(.L_13 - .L_12)
.L_12:
        /*0020*/ 	.word	0x00000000
        /*0024*/ 	.short	0x0003
        /*0026*/ 	.short	0x0018
        /*0028*/ 	.byte	0x00, 0xf0, 0x11, 0x00


	//----- nvinfo : EIATTR_KPARAM_INFO
	.align		4
.L_13:
        /*002c*/ 	.byte	0x04, 0x17
        /*002e*/ 	.short	(.L_15 - .L_14)
.L_14:
        /*0030*/ 	.word	0x00000000
        /*0034*/ 	.short	0x0002
        /*0036*/ 	.short	0x0010
        /*0038*/ 	.byte	0x00, 0xf0, 0x21, 0x00


	//----- nvinfo : EIATTR_KPARAM_INFO
	.align		4
.L_15:
        /*003c*/ 	.byte	0x04, 0x17
        /*003e*/ 	.short	(.L_17 - .L_16)
.L_16:
        /*0040*/ 	.word	0x00000000
        /*0044*/ 	.short	0x0001
        /*0046*/ 	.short	0x0008
        /*0048*/ 	.byte	0x00, 0xf0, 0x21, 0x00


	//----- nvinfo : EIATTR_KPARAM_INFO
	.align		4
.L_17:
        /*004c*/ 	.byte	0x04, 0x17
        /*004e*/ 	.short	(.L_19 - .L_18)
.L_18:
        /*0050*/ 	.word	0x00000000
        /*0054*/ 	.short	0x0000
        /*0056*/ 	.short	0x0000
        /*0058*/ 	.byte	0x00, 0xf0, 0x21, 0x00


	//----- nvinfo : EIATTR_MAXREG_COUNT
	.align		4
.L_19:
        /*005c*/ 	.byte	0x03, 0x1b
        /*005e*/ 	.short	0x00ff


	//----- nvinfo : EIATTR_EXIT_INSTR_OFFSETS
	.align		4
        /*0060*/ 	.byte	0x04, 0x1c
        /*0062*/ 	.short	(.L_21 - .L_20)


	//   ....[0]....
.L_20:
        /*0064*/ 	.word	0x00000040


	//   ....[1]....
        /*0068*/ 	.word	0x00014320


	//   ....[2]....
        /*006c*/ 	.word	0x00014370


	//----- nvinfo : EIATTR_MAX_THREADS
	.align		4
.L_21:
        /*0070*/ 	.byte	0x04, 0x05
        /*0072*/ 	.short	(.L_23 - .L_22)
.L_22:
        /*0074*/ 	.word	0x00000080
        /*0078*/ 	.word	0x00000001
        /*007c*/ 	.word	0x00000001
.L_23:


//--------------------- .nv.rel.action            --------------------------
	.section	.nv.rel.action,"",@"SHT_CUDA_RELOCINFO"
	.align	8
	.sectionentsize	8
        /*0000*/ 	.byte	0x73, 0x00, 0x00, 0x00, 0x00, 0x00, 0x00, 0x00, 0x00, 0x00, 0x00, 0x11, 0x25, 0x00, 0x05, 0x36


//--------------------- .nv.constant0.triton_mm   --------------------------
	.section	.nv.constant0.triton_mm,"a",@progbits
	.align	4
.nv.constant0.triton_mm:
	.zero		380


//--------------------- .text.triton_mm           --------------------------
	.section	.text.triton_mm,"ax",@progbits
	.sectionflags	@"SHF_BARRIERS=1"
	.sectioninfo	@"SHI_REGISTERS=255"
	.align	128
        .global         triton_mm
        .type           triton_mm,@function
        .size           triton_mm,(.L_x_3 - triton_mm)
        .other          triton_mm,@"STO_CUDA_ENTRY STV_DEFAULT"
triton_mm:
.text.triton_mm:
[----:B------:R-:W-:-:S02]  /*0000*/  MOV R1, c[0x0][0x28] ;  /* 0x00000a0000017a02 */ /* 0x000fc40000000f00 */
[----:B------:R-:W-:Y:S02]  /*0010*/  MOV R0, c[0x0][0x178] ;  /* 0x00005e0000007a02 */ /* 0x000fe40000000f00 */
[----:B------:R-:W-:Y:S02]  /*0020*/  IADD3 R1, R1, -0x58, RZ ;  /* 0xffffffa801017810 */ /* 0x000fe40007ffe0ff */
[----:B------:R-:W-:-:S13]  /*0030*/  LOP3.LUT P0, RZ, R0, 0x1ffffff, RZ, 0xc0, !PT ;  /* 0x01ffffff00ff7812 */ /* 0x000fda000780c0ff */
[----:B------:R-:W-:Y:S05]  /*0040*/  @!P0 EXIT ;  /* 0x000000000000894d */ /* 0x000fea0003800000 */
[----:B------:R-:W1:Y:S01]  /*0050*/  S2R R9, SR_CTAID.X ;  /* 0x0000000000097919 */ /* 0x000e620000002500 */
[----:B------:R-:W-:Y:S01]  /*0060*/  IADD3 R0, R0, 0x7f, RZ ;  /* 0x0000007f00007810 */ /* 0x000fe20007ffe0ff */
[----:B------:R-:W-:Y:S01]  /*0070*/  ULDC.64 UR8, c[0x0][0x118] ;  /* 0x0000460000087ab9 */ /* 0x000fe20000000a00 */
[----:B------:R-:W-:Y:S01]  /*0080*/  IABS R20, c[0x0][0x178] ;  /* 0x00005e0000147a13 */ /* 0x000fe20000000000 */
[----:B------:R-:W2:Y:S01]  /*0090*/  S2R R18, SR_TID.X ;  /* 0x0000000000127919 */ /* 0x000ea20000002100 */
[----:B------:R-:W-:Y:S01]  /*00a0*/  SHF.R.S32.HI R3, RZ, 0x1f, R0 ;  /* 0x0000001fff037819 */ /* 0x000fe20000011400 */
[----:B------:R-:W-:Y:S01]  /*00b0*/  CS2R R140, SRZ ;  /* 0x00000000008c7805 */ /* 0x000fe2000001ff00 */
[----:B------:R-:W-:Y:S01]  /*00c0*/  MOV R232, 0xffffffe0 ;  /* 0xffffffe000e87802 */ /* 0x000fe20000000f00 */
[----:B------:R-:W-:Y:S01]  /*00d0*/  CS2R R142, SRZ ;  /* 0x00000000008e7805 */ /* 0x000fe2000001ff00 */
[----:B------:R-:W-:Y:S01]  /*00e0*/  LEA.HI R3, R3, R0, RZ, 0x7 ;  /* 0x0000000003037211 */ /* 0x000fe200078f38ff */
[----:B------:R-:W-:Y:S01]  /*00f0*/  CS2R R44, SRZ ;  /* 0x00000000002c7805 */ /* 0x000fe2000001ff00 */
        /* <DEDUP_REMOVED lines=13> */
[----:B-1----:R-:W-:Y:S01]  /*01d0*/  SHF.R.S32.HI R2, RZ, 0x1f, R9 ;  /* 0x0000001fff027819 */ /* 0x002fe20000011409 */
[----:B------:R-:W-:Y:S01]  /*01e0*/  CS2R R48, SRZ ;  /* 0x0000000000307805 */ /* 0x000fe2000001ff00 */
[-C--:B------:R-:W-:Y:S01]  /*01f0*/  IABS R8, R9.reuse ;  /* 0x0000000900087213 */ /* 0x080fe20000000000 */
[----:B------:R-:W-:Y:S01]  /*0200*/  CS2R R50, SRZ ;  /* 0x0000000000327805 */ /* 0x000fe2000001ff00 */
[-C--:B------:R-:W-:Y:S01]  /*0210*/  LEA.HI R2, R2, R9.reuse, RZ, 0x3 ;  /* 0x0000000902027211 */ /* 0x080fe200078f18ff */
[----:B------:R-:W-:Y:S01]  /*0220*/  CS2R R64, SRZ ;  /* 0x0000000000407805 */ /* 0x000fe2000001ff00 */
[----:B------:R-:W-:Y:S01]  /*0230*/  ISETP.GE.AND P1, PT, R9, RZ, PT ;  /* 0x000000ff0900720c */ /* 0x000fe20003f26270 */
[----:B------:R-:W-:Y:S01]  /*0240*/  CS2R R66, SRZ ;  /* 0x0000000000427805 */ /* 0x000fe2000001ff00 */
[----:B------:R-:W-:Y:S01]  /*0250*/  LOP3.LUT R0, R2, 0xfffffff8, RZ, 0xc0, !PT ;  /* 0xfffffff802007812 */ /* 0x000fe200078ec0ff */
[----:B------:R-:W-:Y:S01]  /*0260*/  CS2R R148, SRZ ;  /* 0x0000000000947805 */ /* 0x000fe2000001ff00 */
[----:B------:R-:W-:Y:S01]  /*0270*/  CS2R R150, SRZ ;  /* 0x0000000000967805 */ /* 0x000fe2000001ff00 */
[----:B------:R-:W-:Y:S01]  /*0280*/  CS2R R112, SRZ ;  /* 0x0000000000707805 */ /* 0x000fe2000001ff00 */
[----:B------:R-:W-:Y:S01]  /*0290*/  LEA.HI.SX32 R3, R3, -R0, 0x19 ;  /* 0x8000000003037211 */ /* 0x000fe200078fcaff */
[----:B------:R-:W-:Y:S01]  /*02a0*/  CS2R R114, SRZ ;  /* 0x0000000000727805 */ /* 0x000fe2000001ff00 */
[----:B------:R-:W-:Y:S01]  /*02b0*/  IADD3 R9, -R0, R9, RZ ;  /* 0x0000000900097210 */ /* 0x000fe20007ffe1ff */
[----:B------:R-:W-:Y:S01]  /*02c0*/  CS2R R144, SRZ ;  /* 0x0000000000907805 */ /* 0x000fe2000001ff00 */
[----:B------:R-:W-:Y:S01]  /*02d0*/  IMNMX R4, R3, 0x8, PT ;  /* 0x0000000803047817 */ /* 0x000fe20003800200 */
[----:B------:R-:W-:Y:S01]  /*02e0*/  CS2R R146, SRZ ;  /* 0x0000000000927805 */ /* 0x000fe2000001ff00 */
[----:B------:R-:W-:Y:S01]  /*02f0*/  IABS R15, R9 ;  /* 0x00000009000f7213 */ /* 0x000fe20000000000 */
[----:B------:R-:W-:Y:S01]  /*0300*/  CS2R R120, SRZ ;  /* 0x0000000000787805 */ /* 0x000fe2000001ff00 */
[-C--:B------:R-:W-:Y:S01]  /*0310*/  IABS R11, R4.reuse ;  /* 0x00000004000b7213 */ /* 0x080fe20000000000 */
[----:B------:R-:W-:Y:S01]  /*0320*/  CS2R R122, SRZ ;  /* 0x00000000007a7805 */ /* 0x000fe2000001ff00 */
[----:B------:R-:W-:Y:S01]  /*0330*/  IABS R10, R4 ;  /* 0x00000004000a7213 */ /* 0x000fe20000000000 */
[----:B------:R-:W-:Y:S01]  /*0340*/  CS2R R108, SRZ ;  /* 0x00000000006c7805 */ /* 0x000fe2000001ff00 */
[----:B------:R-:W1:Y:S01]  /*0350*/  I2F.RP R5, R11 ;  /* 0x0000000b00057306 */ /* 0x000e620000209400 */
[----:B------:R-:W-:Y:S01]  /*0360*/  CS2R R110, SRZ ;  /* 0x00000000006e7805 */ /* 0x000fe2000001ff00 */
[----:B------:R-:W-:Y:S01]  /*0370*/  IADD3 R13, RZ, -R10, RZ ;  /* 0x8000000aff0d7210 */ /* 0x000fe20007ffe0ff */
        /* <DEDUP_REMOVED lines=13> */
[----:B-1----:R-:W1:Y:S01]  /*0450*/  MUFU.RCP R5, R5 ;  /* 0x0000000500057308 */ /* 0x002e620000001000 */
        /* <DEDUP_REMOVED lines=10> */
[----:B------:R-:W-:-:S02]  /*0500*/  UMOV UR4, URZ ;  /* 0x0000003f00047c82 */ /* 0x000fc40008000000 */
[----:B------:R-:W-:Y:S02]  /*0510*/  UMOV UR6, URZ ;  /* 0x0000003f00067c82 */ /* 0x000fe40008000000 */
[----:B------:R-:W-:Y:S01]  /*0520*/  UMOV UR7, URZ ;  /* 0x0000003f00077c82 */ /* 0x000fe20008000000 */
[----:B-1----:R-:W-:Y:S01]  /*0530*/  IADD3 R2, R5, 0xffffffe, RZ ;  /* 0x0ffffffe05027810 */ /* 0x002fe20007ffe0ff */
[----:B------:R-:W-:Y:S01]  /*0540*/  UMOV UR5, URZ ;  /* 0x0000003f00057c82 */ /* 0x000fe20008000000 */
[----:B------:R-:W1:Y:S08]  /*0550*/  I2F.RP R5, R20 ;  /* 0x0000001400057306 */ /* 0x000e700000209400 */
[----:B------:R3:W4:Y:S08]  /*0560*/  F2I.FTZ.U32.TRUNC.NTZ R3, R2 ;  /* 0x0000000200037305 */ /* 0x000730000021f000 */
[----:B-1----:R-:W1:Y:S01]  /*0570*/  MUFU.RCP R5, R5 ;  /* 0x0000000500057308 */ /* 0x002e620000001000 */
[----:B---3--:R-:W-:-:S02]  /*0580*/  MOV R2, RZ ;  /* 0x000000ff00027202 */ /* 0x008fc40000000f00 */
[----:B----4-:R-:W-:-:S05]  /*0590*/  IADD3 R6, RZ, -R3, RZ ;  /* 0x80000003ff067210 */ /* 0x010fca0007ffe0ff */
[----:B------:R-:W-:-:S04]  /*05a0*/  IMAD R7, R6, R11, RZ ;  /* 0x0000000b06077224 */ /* 0x000fc800078e02ff */
[----:B------:R-:W-:Y:S01]  /*05b0*/  IMAD.HI.U32 R6, R3, R7, R2 ;  /* 0x0000000703067227 */ /* 0x000fe200078e0002 */
[----:B------:R-:W-:Y:S02]  /*05c0*/  MOV R3, R8 ;  /* 0x0000000800037202 */ /* 0x000fe40000000f00 */
[----:B--2---:R-:W-:-:S03]  /*05d0*/  SHF.R.U32.HI R8, RZ, 0x3, R18 ;  /* 0x00000003ff087819 */ /* 0x004fc60000011612 */
[----:B------:R-:W-:Y:S01]  /*05e0*/  IMAD.HI.U32 R2, R6, R3, RZ ;  /* 0x0000000306027227 */ /* 0x000fe200078e00ff */
[----:B------:R-:W-:-:S03]  /*05f0*/  SGXT.U32 R8, R8, 0x4 ;  /* 0x000000040808781a */ /* 0x000fc60000000000 */
[----:B------:R-:W-:Y:S01]  /*0600*/  IMAD R2, R2, R13, R3 ;  /* 0x0000000d02027224 */ /* 0x000fe200078e0203 */
[----:B-1----:R-:W-:Y:S01]  /*0610*/  IADD3 R3, R5, 0xffffffe, RZ ;  /* 0x0ffffffe05037810 */ /* 0x002fe20007ffe0ff */
[----:B------:R-:W-:Y:S01]  /*0620*/  IMAD.HI.U32 R6, R6, R15, RZ ;  /* 0x0000000f06067227 */ /* 0x000fe200078e00ff */
[----:B------:R-:W-:Y:S02]  /*0630*/  LOP3.LUT R5, RZ, R4, RZ, 0x33, !PT ;  /* 0x00000004ff057212 */ /* 0x000fe400078e33ff */
[----:B------:R-:W-:Y:S02]  /*0640*/  ISETP.GT.U32.AND P0, PT, R11, R2, PT ;  /* 0x000000020b00720c */ /* 0x000fe40003f04070 */
[----:B------:R-:W1:Y:S11]  /*0650*/  F2I.FTZ.U32.TRUNC.NTZ R3, R3 ;  /* 0x0000000300037305 */ /* 0x000e76000021f000 */
[----:B------:R-:W-:-:S04]  /*0660*/  @!P0 IADD3 R2, R2, -R11, RZ ;  /* 0x8000000b02028210 */ /* 0x000fc80007ffe0ff */
[----:B------:R-:W-:-:S13]  /*0670*/  ISETP.GT.U32.AND P0, PT, R11, R2, PT ;  /* 0x000000020b00720c */ /* 0x000fda0003f04070 */
[----:B------:R-:W-:Y:S02]  /*0680*/  @!P0 IADD3 R2, R2, -R11, RZ ;  /* 0x8000000b02028210 */ /* 0x000fe40007ffe0ff */
[----:B------:R-:W-:Y:S02]  /*0690*/  ISETP.NE.AND P0, PT, R4, RZ, PT ;  /* 0x000000ff0400720c */ /* 0x000fe40003f05270 */
[----:B------:R-:W-:Y:S02]  /*06a0*/  @!P1 IADD3 R2, -R2, RZ, RZ ;  /* 0x000000ff02029210 */ /* 0x000fe40007ffe1ff */
[----:B------:R-:W-:Y:S02]  /*06b0*/  LOP3.LUT R4, R9, R4, RZ, 0x3c, !PT ;  /* 0x0000000409047212 */ /* 0x000fe400078e3cff */
[----:B------:R-:W-:Y:S02]  /*06c0*/  SEL R7, R5, R2, !P0 ;  /* 0x0000000205077207 */ /* 0x000fe40004000000 */
[----:B-1----:R-:W-:-:S02]  /*06d0*/  IADD3 R2, RZ, -R3, RZ ;  /* 0x80000003ff027210 */ /* 0x002fc40007ffe0ff */
[----:B------:R-:W-:Y:S01]  /*06e0*/  IADD3 R7, R0, R7, RZ ;  /* 0x0000000700077210 */ /* 0x000fe20007ffe0ff */
[----:B------:R-:W-:Y:S01]  /*06f0*/  IMAD R0, R6, R13, R15 ;  /* 0x0000000d06007224 */ /* 0x000fe200078e020f */
[----:B------:R-:W-:Y:S02]  /*0700*/  MOV R13, R2 ;  /* 0x00000002000d7202 */ /* 0x000fe40000000f00 */
[----:B------:R-:W-:Y:S02]  /*0710*/  SHF.L.U32 R7, R7, 0x7, RZ ;  /* 0x0000000707077819 */ /* 0x000fe400000006ff */
[----:B------:R-:W-:Y:S01]  /*0720*/  ISETP.GT.U32.AND P2, PT, R11, R0, PT ;  /* 0x000000000b00720c */ /* 0x000fe20003f44070 */
[----:B------:R-:W-:Y:S01]  /*0730*/  IMAD R9, R13, R20, RZ ;  /* 0x000000140d097224 */ /* 0x000fe200078e02ff */
[----:B------:R-:W-:Y:S02]  /*0740*/  LOP3.LUT R14, R7, R8, RZ, 0xfc, !PT ;  /* 0x00000008070e7212 */ /* 0x000fe400078efcff */
[----:B------:R-:W-:-:S02]  /*0750*/  MOV R2, RZ ;  /* 0x000000ff00027202 */ /* 0x000fc40000000f00 */
[----:B------:R-:W-:Y:S02]  /*0760*/  LOP3.LUT R16, R7, 0x10, R8, 0xfe, !PT ;  /* 0x0000001007107812 */ /* 0x000fe400078efe08 */
[----:B------:R-:W-:Y:S01]  /*0770*/  IABS R10, R14 ;  /* 0x0000000e000a7213 */ /* 0x000fe20000000000 */
[----:B------:R-:W-:Y:S01]  /*0780*/  IMAD.HI.U32 R2, R3, R9, R2 ;  /* 0x0000000903027227 */ /* 0x000fe200078e0002 */
[----:B------:R-:W-:Y:S02]  /*0790*/  IABS R13, R16 ;  /* 0x00000010000d7213 */ /* 0x000fe40000000000 */
[----:B------:R-:W-:Y:S02]  /*07a0*/  MOV R9, R10 ;  /* 0x0000000a00097202 */ /* 0x000fe40000000f00 */
[----:B------:R-:W-:Y:S02]  /*07b0*/  @!P2 IADD3 R0, R0, -R11, RZ ;  /* 0x8000000b0000a210 */ /* 0x000fe40007ffe0ff */
[----:B------:R-:W-:Y:S01]  /*07c0*/  LOP3.LUT R19, R7, 0x20, R8, 0xfe, !PT ;  /* 0x0000002007137812 */ /* 0x000fe200078efe08 */
[----:B------:R-:W-:Y:S01]  /*07d0*/  IMAD.HI.U32 R3, R2, R9, RZ ;  /* 0x0000000902037227 */ /* 0x000fe200078e00ff */
[----:B------:R-:W-:-:S02]  /*07e0*/  ISETP.GE.U32.AND P1, PT, R0, R11, PT ;  /* 0x0000000b0000720c */ /* 0x000fc40003f26070 */
[----:B------:R-:W-:Y:S01]  /*07f0*/  ISETP.GE.AND P3, PT, R4, RZ, PT ;  /* 0x000000ff0400720c */ /* 0x000fe20003f66270 */
[----:B------:R-:W-:Y:S01]  /*0800*/  IMAD.HI.U32 R4, R2, R13, RZ ;  /* 0x0000000d02047227 */ /* 0x000fe200078e00ff */
[----:B------:R-:W-:Y:S02]  /*0810*/  LOP3.LUT R21, R7, 0x30, R8, 0xfe, !PT ;  /* 0x0000003007157812 */ /* 0x000fe400078efe08 */
[----:B------:R-:W-:Y:S02]  /*0820*/  IABS R15, R19 ;  /* 0x00000013000f7213 */ /* 0x000fe40000000000 */
[----:B------:R-:W-:Y:S02]  /*0830*/  IABS R10, R21 ;  /* 0x00000015000a7213 */ /* 0x000fe40000000000 */
[----:B------:R-:W-:Y:S01]  /*0840*/  IADD3 R4, -R4, RZ, RZ ;  /* 0x000000ff04047210 */ /* 0x000fe20007ffe1ff */
[----:B------:R-:W-:Y:S01]  /*0850*/  IMAD.HI.U32 R0, R2, R15, RZ ;  /* 0x0000000f02007227 */ /* 0x000fe200078e00ff */
[----:B------:R-:W-:-:S02]  /*0860*/  IADD3 R3, -R3, RZ, RZ ;  /* 0x000000ff03037210 */ /* 0x000fc40007ffe1ff */
[----:B------:R-:W-:Y:S01]  /*0870*/  @!P2 IADD3 R6, R6, 0x1, RZ ;  /* 0x000000010606a810 */ /* 0x000fe20007ffe0ff */
[C---:B------:R-:W-:Y:S01]  /*0880*/  IMAD R4, R20.reuse, R4, R13 ;  /* 0x0000000414047224 */ /* 0x040fe200078e020d */
[----:B------:R-:W-:Y:S01]  /*0890*/  MOV R11, R10 ;  /* 0x0000000a000b7202 */ /* 0x000fe20000000f00 */
[----:B------:R-:W-:Y:S01]  /*08a0*/  IMAD R3, R20, R3, R9 ;  /* 0x0000000314037224 */ /* 0x000fe200078e0209 */
[----:B------:R-:W-:Y:S02]  /*08b0*/  LOP3.LUT R22, R7, 0x40, R8, 0xfe, !PT ;  /* 0x0000004007167812 */ /* 0x000fe400078efe08 */
[----:B------:R-:W-:Y:S01]  /*08c0*/  @P1 IADD3 R6, R6, 0x1, RZ ;  /* 0x0000000106061810 */ /* 0x000fe20007ffe0ff */
[----:B------:R-:W-:Y:S01]  /*08d0*/  IMAD.HI.U32 R9, R2, R11, RZ ;  /* 0x0000000b02097227 */ /* 0x000fe200078e00ff */
[----:B------:R-:W-:Y:S02]  /*08e0*/  IADD3 R0, -R0, RZ, RZ ;  /* 0x000000ff00007210 */ /* 0x000fe40007ffe1ff */
[----:B------:R-:W-:-:S02]  /*08f0*/  IABS R13, R22 ;  /* 0x00000016000d7213 */ /* 0x000fc40000000000 */
[----:B------:R-:W-:Y:S02]  /*0900*/  @!P3 IADD3 R6, -R6, RZ, RZ ;  /* 0x000000ff0606b210 */ /* 0x000fe40007ffe1ff */
[C---:B------:R-:W-:Y:S02]  /*0910*/  ISETP.GT.U32.AND P3, PT, R20.reuse, R4, PT ;  /* 0x000000041400720c */ /* 0x040fe40003f64070 */
[----:B------:R-:W-:Y:S02]  /*0920*/  LOP3.LUT R23, R7, 0x50, R8, 0xfe, !PT ;  /* 0x0000005007177812 */ /* 0x000fe400078efe08 */
[----:B------:R-:W-:Y:S01]  /*0930*/  IADD3 R10, -R9, RZ, RZ ;  /* 0x000000ff090a7210 */ /* 0x000fe20007ffe1ff */
[C---:B------:R-:W-:Y:S01]  /*0940*/  IMAD R9, R20.reuse, R0, R15 ;  /* 0x0000000014097224 */ /* 0x040fe200078e020f */
[----:B------:R-:W-:Y:S01]  /*0950*/  ISETP.GT.U32.AND P4, PT, R20, R3, PT ;  /* 0x000000031400720c */ /* 0x000fe20003f84070 */
[----:B------:R-:W-:Y:S01]  /*0960*/  IMAD.HI.U32 R0, R2, R13, RZ ;  /* 0x0000000d02007227 */ /* 0x000fe200078e00ff */
[----:B------:R-:W-:-:S02]  /*0970*/  IABS R15, R23 ;  /* 0x00000017000f7213 */ /* 0x000fc40000000000 */
[----:B------:R-:W-:Y:S01]  /*0980*/  LOP3.LUT R24, R7, 0x60, R8, 0xfe, !PT ;  /* 0x0000006007187812 */ /* 0x000fe200078efe08 */
[----:B------:R-:W-:Y:S01]  /*0990*/  IMAD R10, R20, R10, R11 ;  /* 0x0000000a140a7224 */ /* 0x000fe200078e020b */
[----:B------:R-:W-:Y:S01]  /*09a0*/  IADD3 R11, -R0, RZ, RZ ;  /* 0x000000ff000b7210 */ /* 0x000fe20007ffe1ff */
[----:B------:R-:W-:Y:S01]  /*09b0*/  IMAD.HI.U32 R0, R2, R15, RZ ;  /* 0x0000000f02007227 */ /* 0x000fe200078e00ff */
[----:B------:R-:W-:Y:S02]  /*09c0*/  IABS R17, R24 ;  /* 0x0000001800117213 */ /* 0x000fe40000000000 */
[----:B------:R-:W-:Y:S01]  /*09d0*/  @!P3 IADD3 R4, R4, -R20, RZ ;  /* 0x800000140404b210 */ /* 0x000fe20007ffe0ff */
[----:B------:R-:W-:Y:S01]  /*09e0*/  IMAD R11, R20, R11, R13 ;  /* 0x0000000b140b7224 */ /* 0x000fe200078e020d */
[----:B------:R-:W-:Y:S02]  /*09f0*/  SEL R12, R5, R6, !P0 ;  /* 0x00000006050c7207 */ /* 0x000fe40004000000 */
[----:B------:R-:W-:Y:S01]  /*0a00*/  IADD3 R5, -R0, RZ, RZ ;  /* 0x000000ff00057210 */ /* 0x000fe20007ffe1ff */
[----:B------:R-:W-:Y:S01]  /*0a10*/  IMAD.HI.U32 R0, R2, R17, RZ ;  /* 0x0000001102007227 */ /* 0x000fe200078e00ff */
[----:B------:R-:W-:-:S02]  /*0a20*/  @!P4 IADD3 R3, R3, -R20, RZ ;  /* 0x800000140303c210 */ /* 0x000fc40007ffe0ff */
[C---:B------:R-:W-:Y:S01]  /*0a30*/  ISETP.GT.U32.AND P4, PT, R20.reuse, R4, PT ;  /* 0x000000041400720c */ /* 0x040fe20003f84070 */
[----:B------:R-:W-:Y:S01]  /*0a40*/  IMAD R5, R20, R5, R15 ;  /* 0x0000000514057224 */ /* 0x000fe200078e020f */
[----:B------:R-:W-:Y:S02]  /*0a50*/  IADD3 R0, -R0, RZ, RZ ;  /* 0x000000ff00007210 */ /* 0x000fe40007ffe1ff */
[C---:B------:R-:W-:Y:S02]  /*0a60*/  ISETP.GT.U32.AND P1, PT, R20.reuse, R11, PT ;  /* 0x0000000b1400720c */ /* 0x040fe40003f24070 */
[----:B------:R-:W-:Y:S01]  /*0a70*/  SHF.R.U32.HI R13, RZ, 0x5, R18 ;  /* 0x00000005ff0d7819 */ /* 0x000fe20000011612 */
[C---:B------:R-:W-:Y:S01]  /*0a80*/  IMAD R6, R20.reuse, R0, R17 ;  /* 0x0000000014067224 */ /* 0x040fe200078e0211 */
[----:B------:R-:W-:Y:S02]  /*0a90*/  ISETP.GT.U32.AND P2, PT, R20, R9, PT ;  /* 0x000000091400720c */ /* 0x000fe40003f44070 */
[----:B------:R-:W-:-:S02]  /*0aa0*/  SGXT.U32 R0, R13, 0x2 ;  /* 0x000000020d00781a */ /* 0x000fc40000000000 */
[----:B------:R-:W-:Y:S02]  /*0ab0*/  ISETP.GT.U32.AND P5, PT, R20, R10, PT ;  /* 0x0000000a1400720c */ /* 0x000fe40003fa4070 */
[----:B------:R-:W-:Y:S02]  /*0ac0*/  @!P4 IADD3 R4, R4, -R20, RZ ;  /* 0x800000140404c210 */ /* 0x000fe40007ffe0ff */
[C---:B------:R-:W-:Y:S02]  /*0ad0*/  ISETP.GT.U32.AND P4, PT, R20.reuse, R6, PT ;  /* 0x000000061400720c */ /* 0x040fe40003f84070 */
[----:B------:R-:W-:Y:S02]  /*0ae0*/  @!P1 IADD3 R11, R11, -R20, RZ ;  /* 0x800000140b0b9210 */ /* 0x000fe40007ffe0ff */
[----:B------:R-:W-:Y:S02]  /*0af0*/  ISETP.GT.U32.AND P1, PT, R20, R5, PT ;  /* 0x000000051400720c */ /* 0x000fe40003f24070 */
[----:B------:R-:W-:-:S02]  /*0b00*/  LOP3.LUT R231, R7, R0, RZ, 0xfc, !PT ;  /* 0x0000000007e77212 */ /* 0x000fc400078efcff */
[----:B------:R-:W-:Y:S02]  /*0b10*/  LOP3.LUT R0, R7, 0x70, R8, 0xfe, !PT ;  /* 0x0000007007007812 */ /* 0x000fe400078efe08 */
[----:B------:R-:W-:Y:S02]  /*0b20*/  @!P2 IADD3 R9, R9, -R20, RZ ;  /* 0x800000140909a210 */ /* 0x000fe40007ffe0ff */
[----:B------:R-:W-:Y:S02]  /*0b30*/  IABS R7, R0 ;  /* 0x0000000000077213 */ /* 0x000fe40000000000 */
[----:B------:R-:W-:Y:S02]  /*0b40*/  @!P4 IADD3 R6, R6, -R20, RZ ;  /* 0x800000140606c210 */ /* 0x000fe40007ffe0ff */
[----:B------:R-:W-:Y:S01]  /*0b50*/  ISETP.GT.U32.AND P3, PT, R20, R3, PT ;  /* 0x000000031400720c */ /* 0x000fe20003f64070 */
[----:B------:R-:W-:Y:S01]  /*0b60*/  IMAD.HI.U32 R2, R2, R7, RZ ;  /* 0x0000000702027227 */ /* 0x000fe200078e00ff */
[----:B------:R-:W-:-:S02]  /*0b70*/  ISETP.GT.U32.AND P4, PT, R20, R6, PT ;  /* 0x000000061400720c */ /* 0x000fc40003f84070 */
[-C--:B------:R-:W-:Y:S02]  /*0b80*/  @!P1 IADD3 R5, R5, -R20.reuse, RZ ;  /* 0x8000001405059210 */ /* 0x080fe40007ffe0ff */
[----:B------:R-:W-:Y:S02]  /*0b90*/  @!P5 IADD3 R10, R10, -R20, RZ ;  /* 0x800000140a0ad210 */ /* 0x000fe40007ffe0ff */
[----:B------:R-:W-:Y:S02]  /*0ba0*/  IADD3 R2, -R2, RZ, RZ ;  /* 0x000000ff02027210 */ /* 0x000fe40007ffe1ff */
[C---:B------:R-:W-:Y:S02]  /*0bb0*/  ISETP.GT.U32.AND P5, PT, R20.reuse, R9, PT ;  /* 0x000000091400720c */ /* 0x040fe40003fa4070 */
[C---:B------:R-:W-:Y:S01]  /*0bc0*/  ISETP.GT.U32.AND P1, PT, R20.reuse, R5, PT ;  /* 0x000000051400720c */ /* 0x040fe20003f24070 */
[----:B------:R-:W-:Y:S01]  /*0bd0*/  IMAD R7, R20, R2, R7 ;  /* 0x0000000214077224 */ /* 0x000fe200078e0207 */
[----:B------:R-:W-:-:S02]  /*0be0*/  ISETP.GE.AND P0, PT, R14, RZ, PT ;  /* 0x000000ff0e00720c */ /* 0x000fc40003f06270 */
[----:B------:R-:W-:Y:S02]  /*0bf0*/  ISETP.GT.U32.AND P6, PT, R20, R10, PT ;  /* 0x0000000a1400720c */ /* 0x000fe40003fc4070 */
[-C--:B------:R-:W-:Y:S02]  /*0c00*/  @!P4 IADD3 R6, R6, -R20.reuse, RZ ;  /* 0x800000140606c210 */ /* 0x080fe40007ffe0ff */
[----:B------:R-:W-:Y:S02]  /*0c10*/  ISETP.GT.U32.AND P4, PT, R20, R7, PT ;  /* 0x000000071400720c */ /* 0x000fe40003f84070 */
[----:B------:R-:W-:Y:S02]  /*0c20*/  @!P3 IADD3 R3, R3, -R20, RZ ;  /* 0x800000140303b210 */ /* 0x000fe40007ffe0ff */
[----:B------:R-:W-:Y:S02]  /*0c30*/  SHF.L.U32 R26, R12, 0x7, RZ ;  /* 0x000000070c1a7819 */ /* 0x000fe400000006ff */
[----:B------:R-:W-:-:S02]  /*0c40*/  SHF.R.S32.HI R12, RZ, 0x18, R12 ;  /* 0x00000018ff0c7819 */ /* 0x000fc4000001140c */
[-C--:B------:R-:W-:Y:S01]  /*0c50*/  @!P5 IADD3 R9, R9, -R20.reuse, RZ ;  /* 0x800000140909d210 */ /* 0x080fe20007ffe0ff */
[----:B------:R1:W-:Y:S01]  /*0c60*/  STL [R1+0x50], R26 ;  /* 0x0000501a01007387 */ /* 0x0003e20000100800 */
[-C--:B------:R-:W-:Y:S02]  /*0c70*/  @!P1 IADD3 R5, R5, -R20.reuse, RZ ;  /* 0x8000001405059210 */ /* 0x080fe40007ffe0ff */
[----:B------:R-:W-:Y:S02]  /*0c80*/  ISETP.GE.AND P5, PT, R19, RZ, PT ;  /* 0x000000ff1300720c */ /* 0x000fe40003fa6270 */
[----:B------:R-:W-:Y:S02]  /*0c90*/  @!P6 IADD3 R10, R10, -R20, RZ ;  /* 0x800000140a0ae210 */ /* 0x000fe40007ffe0ff */
[----:B------:R-:W-:Y:S02]  /*0ca0*/  @!P0 IADD3 R3, -R3, RZ, RZ ;  /* 0x000000ff03038210 */ /* 0x000fe40007ffe1ff */
[----:B------:R-:W-:-:S02]  /*0cb0*/  ISETP.GE.AND P1, PT, R0, RZ, PT ;  /* 0x000000ff0000720c */ /* 0x000fc40003f26270 */
[----:B------:R-:W-:Y:S02]  /*0cc0*/  ISETP.GT.U32.AND P2, PT, R20, R11, PT ;  /* 0x0000000b1400720c */ /* 0x000fe40003f44070 */
[----:B------:R-:W-:Y:S02]  /*0cd0*/  ISETP.GE.AND P6, PT, R21, RZ, PT ;  /* 0x000000ff1500720c */ /* 0x000fe40003fc6270 */
[----:B------:R-:W-:Y:S02]  /*0ce0*/  ISETP.GE.AND P0, PT, R23, RZ, PT ;  /* 0x000000ff1700720c */ /* 0x000fe40003f06270 */
[----:B------:R-:W-:Y:S02]  /*0cf0*/  SGXT R0, R12, 0x1 ;  /* 0x000000010c00781a */ /* 0x000fe40000000200 */
[C---:B------:R-:W-:Y:S02]  /*0d00*/  LOP3.LUT R17, R26.reuse, R8, RZ, 0xfc, !PT ;  /* 0x000000081a117212 */ /* 0x040fe400078efcff */
[----:B------:R-:W-:-:S02]  /*0d10*/  LOP3.LUT R19, R26, 0x10, R8, 0xfe, !PT ;  /* 0x000000101a137812 */ /* 0x000fc400078efe08 */
[----:B------:R-:W-:Y:S02]  /*0d20*/  ISETP.GE.AND P3, PT, R16, RZ, PT ;  /* 0x000000ff1000720c */ /* 0x000fe40003f66270 */
[C-C-:B------:R-:W-:Y:S02]  /*0d30*/  LOP3.LUT R21, R26.reuse, 0x20, R8.reuse, 0xfe, !PT ;  /* 0x000000201a157812 */ /* 0x140fe400078efe08 */
[----:B------:R-:W-:Y:S02]  /*0d40*/  LOP3.LUT R23, R26, 0x30, R8, 0xfe, !PT ;  /* 0x000000301a177812 */ /* 0x000fe400078efe08 */
[C---:B------:R-:W-:Y:S02]  /*0d50*/  LEA.HI R2, R0.reuse, R17, RZ, 0x7 ;  /* 0x0000001100027211 */ /* 0x040fe400078f38ff */
[C---:B------:R-:W-:Y:S02]  /*0d60*/  LEA.HI R12, R0.reuse, R19, RZ, 0x7 ;  /* 0x00000013000c7211 */ /* 0x040fe400078f38ff */
[----:B------:R-:W-:-:S02]  /*0d70*/  LEA.HI R13, R0, R21, RZ, 0x7 ;  /* 0x00000015000d7211 */ /* 0x000fc400078f38ff */
[----:B------:R-:W-:Y:S02]  /*0d80*/  LEA.HI R15, R0, R23, RZ, 0x7 ;  /* 0x00000017000f7211 */ /* 0x000fe400078f38ff */
[----:B------:R-:W-:Y:S02]  /*0d90*/  @!P4 IADD3 R7, R7, -R20, RZ ;  /* 0x800000140707c210 */ /* 0x000fe40007ffe0ff */
[----:B------:R-:W-:Y:S02]  /*0da0*/  LOP3.LUT R2, R2, 0xffff80, RZ, 0xc0, !PT ;  /* 0x00ffff8002027812 */ /* 0x000fe400078ec0ff */
[----:B------:R-:W-:Y:S02]  /*0db0*/  LOP3.LUT R12, R12, 0xffff80, RZ, 0xc0, !PT ;  /* 0x00ffff800c0c7812 */ /* 0x000fe400078ec0ff */
[----:B------:R-:W-:Y:S02]  /*0dc0*/  LOP3.LUT R14, R13, 0xffff80, RZ, 0xc0, !PT ;  /* 0x00ffff800d0e7812 */ /* 0x000fe400078ec0ff */
[----:B------:R-:W-:-:S02]  /*0dd0*/  LOP3.LUT R16, R15, 0xffff80, RZ, 0xc0, !PT ;  /* 0x00ffff800f107812 */ /* 0x000fc400078ec0ff */
[----:B------:R-:W-:Y:S02]  /*0de0*/  ISETP.GT.U32.AND P4, PT, R20, R7, PT ;  /* 0x000000071400720c */ /* 0x000fe40003f84070 */
[----:B------:R-:W-:Y:S02]  /*0df0*/  IADD3 R13, R17, -R2, RZ ;  /* 0x80000002110d7210 */ /* 0x000fe40007ffe0ff */
[----:B------:R-:W-:Y:S02]  /*0e00*/  IADD3 R15, R19, -R12, RZ ;  /* 0x8000000c130f7210 */ /* 0x000fe40007ffe0ff */
[----:B------:R-:W-:Y:S02]  /*0e10*/  @!P2 IADD3 R11, R11, -R20, RZ ;  /* 0x800000140b0ba210 */ /* 0x000fe40007ffe0ff */
[----:B------:R-:W-:Y:S02]  /*0e20*/  IADD3 R17, R21, -R14, RZ ;  /* 0x8000000e15117210 */ /* 0x000fe40007ffe0ff */
[----:B------:R-:W-:-:S02]  /*0e30*/  IADD3 R19, R23, -R16, RZ ;  /* 0x8000001017137210 */ /* 0x000fc40007ffe0ff */
[----:B------:R-:W-:Y:S02]  /*0e40*/  ISETP.GE.AND P2, PT, R22, RZ, PT ;  /* 0x000000ff1600720c */ /* 0x000fe40003f46270 */
[----:B------:R-:W-:Y:S02]  /*0e50*/  @!P3 IADD3 R4, -R4, RZ, RZ ;  /* 0x000000ff0404b210 */ /* 0x000fe40007ffe1ff */
[C-C-:B------:R-:W-:Y:S02]  /*0e60*/  LOP3.LUT R21, R26.reuse, 0x40, R8.reuse, 0xfe, !PT ;  /* 0x000000401a157812 */ /* 0x140fe400078efe08 */
[C-C-:B------:R-:W-:Y:S02]  /*0e70*/  LOP3.LUT R23, R26.reuse, 0x50, R8.reuse, 0xfe, !PT ;  /* 0x000000501a177812 */ /* 0x140fe400078efe08 */
[----:B------:R-:W-:Y:S02]  /*0e80*/  LOP3.LUT R25, R26, 0x60, R8, 0xfe, !PT ;  /* 0x000000601a197812 */ /* 0x000fe400078efe08 */
[----:B------:R-:W-:-:S02]  /*0e90*/  ISETP.GE.AND P3, PT, R24, RZ, PT ;  /* 0x000000ff1800720c */ /* 0x000fc40003f66270 */
[----:B------:R-:W-:Y:S02]  /*0ea0*/  LOP3.LUT R27, R26, 0x70, R8, 0xfe, !PT ;  /* 0x000000701a1b7812 */ /* 0x000fe400078efe08 */
[C---:B------:R-:W-:Y:S02]  /*0eb0*/  LEA.HI R2, R0.reuse, R21, RZ, 0x7 ;  /* 0x0000001500027211 */ /* 0x040fe400078f38ff */
[C---:B------:R-:W-:Y:S02]  /*0ec0*/  LEA.HI R12, R0.reuse, R23, RZ, 0x7 ;  /* 0x00000017000c7211 */ /* 0x040fe400078f38ff */
[C---:B------:R-:W-:Y:S02]  /*0ed0*/  LEA.HI R14, R0.reuse, R25, RZ, 0x7 ;  /* 0x00000019000e7211 */ /* 0x040fe400078f38ff */
[----:B------:R-:W-:Y:S02]  /*0ee0*/  LEA.HI R0, R0, R27, RZ, 0x7 ;  /* 0x0000001b00007211 */ /* 0x000fe400078f38ff */
[----:B------:R-:W-:-:S02]  /*0ef0*/  LOP3.LUT R2, R2, 0xffff80, RZ, 0xc0, !PT ;  /* 0x00ffff8002027812 */ /* 0x000fc400078ec0ff */
[----:B------:R-:W-:Y:S02]  /*0f00*/  LOP3.LUT R0, R0, 0xffff80, RZ, 0xc0, !PT ;  /* 0x00ffff8000007812 */ /* 0x000fe400078ec0ff */
[----:B------:R-:W-:Y:S02]  /*0f10*/  @!P4 IADD3 R7, R7, -R20, RZ ;  /* 0x800000140707c210 */ /* 0x000fe40007ffe0ff */
[----:B------:R-:W-:Y:S02]  /*0f20*/  IADD3 R21, R21, -R2, RZ ;  /* 0x8000000215157210 */ /* 0x000fe40007ffe0ff */
[----:B------:R-:W-:Y:S02]  /*0f30*/  IADD3 R27, R27, -R0, RZ ;  /* 0x800000001b1b7210 */ /* 0x000fe40007ffe0ff */
[----:B------:R-:W-:Y:S02]  /*0f40*/  ISETP.NE.AND P4, PT, RZ, c[0x0][0x178], PT ;  /* 0x00005e00ff007a0c */ /* 0x000fe40003f85270 */
[----:B------:R-:W-:-:S02]  /*0f50*/  LOP3.LUT R2, RZ, c[0x0][0x178], RZ, 0x33, !PT ;  /* 0x00005e00ff027a12 */ /* 0x000fc400078e33ff */
[----:B------:R-:W-:Y:S02]  /*0f60*/  @!P6 IADD3 R10, -R10, RZ, RZ ;  /* 0x000000ff0a0ae210 */ /* 0x000fe40007ffe1ff */
[----:B------:R-:W-:Y:S02]  /*0f70*/  @!P2 IADD3 R11, -R11, RZ, RZ ;  /* 0x000000ff0b0ba210 */ /* 0x000fe40007ffe1ff */
[----:B------:R-:W-:Y:S02]  /*0f80*/  SHF.L.U32 R0, R18, 0x2, RZ ;  /* 0x0000000212007819 */ /* 0x000fe400000006ff */
[----:B------:R-:W-:Y:S02]  /*0f90*/  @!P5 IADD3 R9, -R9, RZ, RZ ;  /* 0x000000ff0909d210 */ /* 0x000fe40007ffe1ff */
[----:B------:R-:W-:Y:S02]  /*0fa0*/  @!P0 IADD3 R5, -R5, RZ, RZ ;  /* 0x000000ff05058210 */ /* 0x000fe40007ffe1ff */
[----:B------:R-:W-:-:S02]  /*0fb0*/  @!P3 IADD3 R6, -R6, RZ, RZ ;  /* 0x000000ff0606b210 */ /* 0x000fc40007ffe1ff */
[----:B------:R-:W-:Y:S02]  /*0fc0*/  @!P1 IADD3 R7, -R7, RZ, RZ ;  /* 0x000000ff07079210 */ /* 0x000fe40007ffe1ff */
[C---:B------:R-:W-:Y:S02]  /*0fd0*/  SEL R35, R2.reuse, R10, !P4 ;  /* 0x0000000a02237207 */ /* 0x040fe40006000000 */
[C---:B------:R-:W-:Y:S02]  /*0fe0*/  SEL R37, R2.reuse, R11, !P4 ;  /* 0x0000000b02257207 */ /* 0x040fe40006000000 */
[C---:B------:R-:W-:Y:S02]  /*0ff0*/  SEL R29, R2.reuse, R3, !P4 ;  /* 0x00000003021d7207 */ /* 0x040fe40006000000 */
[C---:B------:R-:W-:Y:S02]  /*1000*/  SEL R31, R2.reuse, R4, !P4 ;  /* 0x00000004021f7207 */ /* 0x040fe40006000000 */
[----:B------:R-:W-:-:S02]  /*1010*/  SEL R33, R2, R9, !P4 ;  /* 0x0000000902217207 */ /* 0x000fc40006000000 */
[C---:B------:R-:W-:Y:S02]  /*1020*/  SEL R39, R2.reuse, R5, !P4 ;  /* 0x0000000502277207 */ /* 0x040fe40006000000 */
[C---:B------:R-:W-:Y:S02]  /*1030*/  SEL R41, R2.reuse, R6, !P4 ;  /* 0x0000000602297207 */ /* 0x040fe40006000000 */
[----:B------:R-:W-:Y:S02]  /*1040*/  SEL R11, R2, R7, !P4 ;  /* 0x00000007020b7207 */ /* 0x000fe40006000000 */
[----:B------:R-:W-:Y:S02]  /*1050*/  LOP3.LUT R10, R0, 0x1c, RZ, 0xc0, !PT ;  /* 0x0000001c000a7812 */ /* 0x000fe400078ec0ff */
[C---:B------:R-:W-:Y:S02]  /*1060*/  LOP3.LUT R2, R8.reuse, 0x10, RZ, 0xfc, !PT ;  /* 0x0000001008027812 */ /* 0x040fe400078efcff */
[----:B------:R-:W-:-:S02]  /*1070*/  LOP3.LUT R3, R8, 0x20, RZ, 0xfc, !PT ;  /* 0x0000002008037812 */ /* 0x000fc400078efcff */
[C---:B------:R-:W-:Y:S02]  /*1080*/  LOP3.LUT R4, R8.reuse, 0x30, RZ, 0xfc, !PT ;  /* 0x0000003008047812 */ /* 0x040fe400078efcff */
[C---:B------:R-:W-:Y:S02]  /*1090*/  LOP3.LUT R5, R8.reuse, 0x40, RZ, 0xfc, !PT ;  /* 0x0000004008057812 */ /* 0x040fe400078efcff */
[C---:B------:R-:W-:Y:S02]  /*10a0*/  LOP3.LUT R6, R8.reuse, 0x50, RZ, 0xfc, !PT ;  /* 0x0000005008067812 */ /* 0x040fe400078efcff */
[C---:B------:R-:W-:Y:S02]  /*10b0*/  LOP3.LUT R7, R8.reuse, 0x60, RZ, 0xfc, !PT ;  /* 0x0000006008077812 */ /* 0x040fe400078efcff */
[C---:B------:R-:W-:Y:S02]  /*10c0*/  LOP3.LUT R9, R8.reuse, 0x70, RZ, 0xfc, !PT ;  /* 0x0000007008097812 */ /* 0x040fe400078efcff */
[----:B------:R-:W-:-:S02]  /*10d0*/  LEA R240, R8, R10, 0x5 ;  /* 0x0000000a08f07211 */ /* 0x000fc400078e28ff */
[----:B------:R-:W-:Y:S02]  /*10e0*/  LOP3.LUT R12, R12, 0xffff80, RZ, 0xc0, !PT ;  /* 0x00ffff800c0c7812 */ /* 0x000fe400078ec0ff */
[-C--:B------:R-:W-:Y:S02]  /*10f0*/  LEA R239, R2, R10.reuse, 0x5 ;  /* 0x0000000a02ef7211 */ /* 0x080fe400078e28ff */
[-C--:B------:R-:W-:Y:S02]  /*1100*/  LEA R8, R35, R10.reuse, 0x8 ;  /* 0x0000000a23087211 */ /* 0x080fe400078e40ff */
[----:B------:R-:W-:Y:S02]  /*1110*/  LOP3.LUT R14, R14, 0xffff80, RZ, 0xc0, !PT ;  /* 0x00ffff800e0e7812 */ /* 0x000fe400078ec0ff */
[-C--:B------:R-:W-:Y:S02]  /*1120*/  LEA R3, R3, R10.reuse, 0x5 ;  /* 0x0000000a03037211 */ /* 0x080fe400078e28ff */
[----:B------:R-:W-:-:S02]  /*1130*/  LEA R237, R4, R10, 0x5 ;  /* 0x0000000a04ed7211 */ /* 0x000fc400078e28ff */
[-C--:B------:R-:W-:Y:S02]  /*1140*/  LEA R2, R29, R10.reuse, 0x8 ;  /* 0x0000000a1d027211 */ /* 0x080fe400078e40ff */
[----:B------:R-:W-:Y:S02]  /*1150*/  MOV R35, 0x4 ;  /* 0x0000000400237802 */ /* 0x000fe40000000f00 */
[-C--:B------:R-:W-:Y:S02]  /*1160*/  LEA R5, R5, R10.reuse, 0x5 ;  /* 0x0000000a05057211 */ /* 0x080fe400078e28ff */
[-C--:B------:R-:W-:Y:S02]  /*1170*/  LEA R235, R6, R10.reuse, 0x5 ;  /* 0x0000000a06eb7211 */ /* 0x080fe400078e28ff */
[-C--:B------:R-:W-:Y:S02]  /*1180*/  LEA R4, R31, R10.reuse, 0x8 ;  /* 0x0000000a1f047211 */ /* 0x080fe400078e40ff */
[----:B------:R-:W-:-:S02]  /*1190*/  LEA R7, R7, R10, 0x5 ;  /* 0x0000000a07077211 */ /* 0x000fc400078e28ff */
[----:B------:R-:W-:Y:S02]  /*11a0*/  LEA R6, R33, R10, 0x8 ;  /* 0x0000000a21067211 */ /* 0x000fe400078e40ff */
[----:B------:R-:W-:Y:S02]  /*11b0*/  IADD3 R23, R23, -R12, RZ ;  /* 0x8000000c17177210 */ /* 0x000fe40007ffe0ff */
[----:B------:R-:W-:Y:S02]  /*11c0*/  LEA R9, R9, R10, 0x5 ;  /* 0x0000000a09097211 */ /* 0x000fe400078e28ff */
[----:B------:R-:W-:Y:S02]  /*11d0*/  IADD3 R25, R25, -R14, RZ ;  /* 0x8000000e19197210 */ /* 0x000fe40007ffe0ff */
[-C--:B------:R-:W-:Y:S02]  /*11e0*/  LEA R18, R13, R10.reuse, 0x8 ;  /* 0x0000000a0d127211 */ /* 0x080fe400078e40ff */
[----:B------:R-:W-:-:S02]  /*11f0*/  LEA R12, R37, R10, 0x8 ;  /* 0x0000000a250c7211 */ /* 0x000fc400078e40ff */
[----:B------:R-:W-:Y:S01]  /*1200*/  SHF.L.U32 R238, R3, 0x2, RZ ;  /* 0x0000000203ee7819 */ /* 0x000fe200000006ff */
[-C--:B------:R-:W-:Y:S01]  /*1210*/  IMAD.WIDE R2, R2, R35.reuse, c[0x0][0x160] ;  /* 0x0000580002027625 */ /* 0x080fe200078e0223 */
[-C--:B------:R-:W-:Y:S01]  /*1220*/  LEA R15, R15, R10.reuse, 0x8 ;  /* 0x0000000a0f0f7211 */ /* 0x080fe200078e40ff */
[----:B------:R-:W-:Y:S01]  /*1230*/  CS2R R36, SRZ ;  /* 0x0000000000247805 */ /* 0x000fe2000001ff00 */
[-C--:B------:R-:W-:Y:S02]  /*1240*/  LEA R13, R39, R10.reuse, 0x8 ;  /* 0x0000000a270d7211 */ /* 0x080fe400078e40ff */
[----:B------:R-:W-:Y:S01]  /*1250*/  SHF.L.U32 R240, R240, 0x2, RZ ;  /* 0x00000002f0f07819 */ /* 0x000fe200000006ff */
[----:B------:R-:W-:Y:S01]  /*1260*/  CS2R R38, SRZ ;  /* 0x0000000000267805 */ /* 0x000fe2000001ff00 */
[----:B------:R-:W-:Y:S01]  /*1270*/  SHF.L.U32 R236, R5, 0x2, RZ ;  /* 0x0000000205ec7819 */ /* 0x000fe200000006ff */
[----:B------:R-:W-:Y:S01]  /*1280*/  IMAD.WIDE R4, R4, R35, c[0x0][0x160] ;  /* 0x0000580004047625 */ /* 0x000fe200078e0223 */
[-C--:B------:R-:W-:Y:S01]  /*1290*/  LEA R17, R17, R10.reuse, 0x8 ;  /* 0x0000000a11117211 */ /* 0x080fe200078e40ff */
[----:B------:R2:W-:Y:S01]  /*12a0*/  LDGSTS.E.BYPASS.128 [R240], [R2.64] ;  /* 0x0000000002f07fae */ /* 0x0005e2000b901c48 */
[----:B------:R-:W-:-:S02]  /*12b0*/  LEA R14, R41, R10, 0x8 ;  /* 0x0000000a290e7211 */ /* 0x000fc400078e40ff */
[----:B------:R-:W-:Y:S01]  /*12c0*/  SHF.L.U32 R239, R239, 0x2, RZ ;  /* 0x00000002efef7819 */ /* 0x000fe200000006ff */
[----:B------:R-:W-:Y:S01]  /*12d0*/  CS2R R40, SRZ ;  /* 0x0000000000287805 */ /* 0x000fe2000001ff00 */
[----:B------:R-:W-:Y:S01]  /*12e0*/  SHF.L.U32 R234, R7, 0x2, RZ ;  /* 0x0000000207ea7819 */ /* 0x000fe200000006ff */
[-C--:B------:R-:W-:Y:S01]  /*12f0*/  IMAD.WIDE R6, R6, R35.reuse, c[0x0][0x160] ;  /* 0x0000580006067625 */ /* 0x080fe200078e0223 */
[-C--:B------:R-:W-:Y:S01]  /*1300*/  LEA R16, R11, R10.reuse, 0x8 ;  /* 0x0000000a0b107211 */ /* 0x080fe200078e40ff */
[----:B------:R3:W-:Y:S01]  /*1310*/  LDGSTS.E.BYPASS.128 [R239], [R4.64] ;  /* 0x0000000004ef7fae */ /* 0x0007e2000b901c48 */
[----:B------:R-:W-:Y:S01]  /*1320*/  SHF.L.U32 R233, R9, 0x2, RZ ;  /* 0x0000000209e97819 */ /* 0x000fe200000006ff */
[-C--:B------:R-:W-:Y:S01]  /*1330*/  IMAD.WIDE R8, R8, R35.reuse, c[0x0][0x160] ;  /* 0x0000580008087625 */ /* 0x080fe200078e0223 */
[-C--:B------:R-:W-:Y:S01]  /*1340*/  LEA R24, R19, R10.reuse, 0x8 ;  /* 0x0000000a13187211 */ /* 0x080fe200078e40ff */
[----:B------:R3:W-:Y:S01]  /*1350*/  LDGSTS.E.BYPASS.128 [R238], [R6.64] ;  /* 0x0000000006ee7fae */ /* 0x0007e2000b901c48 */
[-C--:B-1----:R-:W-:Y:S01]  /*1360*/  LEA R26, R21, R10.reuse, 0x8 ;  /* 0x0000000a151a7211 */ /* 0x082fe200078e40ff */
[----:B------:R-:W-:Y:S01]  /*1370*/  IMAD.WIDE R20, R15, R35, c[0x0][0x168] ;  /* 0x00005a000f147625 */ /* 0x000fe200078e0223 */
[----:B------:R-:W-:-:S02]  /*1380*/  LEA R28, R23, R10, 0x8 ;  /* 0x0000000a171c7211 */ /* 0x000fc400078e40ff */
[-C--:B------:R-:W-:Y:S01]  /*1390*/  LEA R30, R25, R10.reuse, 0x8 ;  /* 0x0000000a191e7211 */ /* 0x080fe200078e40ff */
[-C--:B------:R-:W-:Y:S01]  /*13a0*/  IMAD.WIDE R22, R17, R35.reuse, c[0x0][0x168] ;  /* 0x00005a0011167625 */ /* 0x080fe200078e0223 */
[----:B------:R-:W-:Y:S02]  /*13b0*/  LEA R32, R27, R10, 0x8 ;  /* 0x0000000a1b207211 */ /* 0x000fe400078e40ff */
[----:B------:R-:W-:Y:S01]  /*13c0*/  SHF.L.U32 R237, R237, 0x2, RZ ;  /* 0x00000002eded7819 */ /* 0x000fe200000006ff */
[-C--:B------:R-:W-:Y:S01]  /*13d0*/  IMAD.WIDE R10, R12, R35.reuse, c[0x0][0x160] ;  /* 0x000058000c0a7625 */ /* 0x080fe200078e0223 */
[----:B------:R-:W-:Y:S02]  /*13e0*/  SHF.L.U32 R235, R235, 0x2, RZ ;  /* 0x00000002ebeb7819 */ /* 0x000fe400000006ff */
[----:B------:R-:W-:Y:S01]  /*13f0*/  IADD3 R242, P1, R2, 0x100, RZ ;  /* 0x0000010002f27810 */ /* 0x000fe20007f3e0ff */
[----:B------:R-:W-:Y:S01]  /*1400*/  IMAD.WIDE R12, R13, R35, c[0x0][0x160] ;  /* 0x000058000d0c7625 */ /* 0x000fe200078e0223 */
[----:B------:R3:W-:Y:S01]  /*1410*/  LDGSTS.E.BYPASS.128 [R237], [R8.64] ;  /* 0x0000000008ed7fae */ /* 0x0007e2000b901c48 */
[----:B------:R-:W-:-:S02]  /*1420*/  IADD3 R244, P0, R4, 0x100, RZ ;  /* 0x0000010004f47810 */ /* 0x000fc40007f1e0ff */
[----:B------:R-:W-:Y:S01]  /*1430*/  IMAD.WIDE R14, R14, R35, c[0x0][0x160] ;  /* 0x000058000e0e7625 */ /* 0x000fe200078e0223 */
[----:B------:R-:W-:Y:S01]  /*1440*/  IADD3.X R241, RZ, R3, RZ, P1, !PT ;  /* 0x00000003fff17210 */ /* 0x000fe20000ffe4ff */
[----:B------:R3:W-:Y:S01]  /*1450*/  LDGSTS.E.BYPASS.128 [R236], [R10.64] ;  /* 0x000000000aec7fae */ /* 0x0007e2000b901c48 */
[----:B------:R-:W-:Y:S01]  /*1460*/  IADD3 R246, P1, R6, 0x100, RZ ;  /* 0x0000010006f67810 */ /* 0x000fe20007f3e0ff */
[----:B------:R-:W-:Y:S01]  /*1470*/  IMAD.WIDE R16, R16, R35, c[0x0][0x160] ;  /* 0x0000580010107625 */ /* 0x000fe200078e0223 */
[----:B------:R-:W-:Y:S01]  /*1480*/  IADD3.X R243, RZ, R5, RZ, P0, !PT ;  /* 0x00000005fff37210 */ /* 0x000fe200007fe4ff */
[----:B------:R1:W-:Y:S01]  /*1490*/  LDGSTS.E.BYPASS.128 [R235], [R12.64] ;  /* 0x000000000ceb7fae */ /* 0x0003e2000b901c48 */
[----:B------:R-:W-:Y:S01]  /*14a0*/  IADD3.X R245, RZ, R7, RZ, P1, !PT ;  /* 0x00000007fff57210 */ /* 0x000fe20000ffe4ff */
[-C--:B------:R-:W-:Y:S01]  /*14b0*/  IMAD.WIDE R18, R18, R35.reuse, c[0x0][0x168] ;  /* 0x00005a0012127625 */ /* 0x080fe200078e0223 */
[----:B------:R-:W-:Y:S01]  /*14c0*/  IADD3 R248, P0, R8, 0x100, RZ ;  /* 0x0000010008f87810 */ /* 0x000fe20007f1e0ff */
        /* <DEDUP_REMOVED lines=8> */
[----:B------:R-:W0:Y:S01]  /*1550*/  LDGDEPBAR ;  /* 0x00000000000079af */ /* 0x000e220000000000 */
[----:B------:R-:W-:Y:S01]  /*1560*/  IADD3 R0, P1, R14, 0x100, RZ ;  /* 0x000001000e007810 */ /* 0x000fe20007f3e0ff */
[----:B------:R-:W-:Y:S01]  /*1570*/  IMAD.WIDE R28, R28, R35, c[0x0][0x168] ;  /* 0x00005a001c1c7625 */ /* 0x000fe200078e0223 */
[----:B------:R-:W-:Y:S01]  /*1580*/  IADD3.X R251, RZ, R13, RZ, P0, !PT ;  /* 0x0000000dfffb7210 */ /* 0x000fe200007fe4ff */
[----:B------:R3:W-:Y:S02]  /*1590*/  LDGSTS.E.BYPASS.128 [R240+0x8000], [R18.64] ;  /* 0x0800000012f07fae */ /* 0x0007e4000b901c48 */
[----:B------:R-:W-:-:S02]  /*15a0*/  IMAD.WIDE R30, R30, R35, c[0x0][0x168] ;  /* 0x00005a001e1e7625 */ /* 0x000fc400078e0223 */
[----:B------:R5:W-:Y:S02]  /*15b0*/  LDGSTS.E.BYPASS.128 [R239+0x8000], [R20.64] ;  /* 0x0800000014ef7fae */ /* 0x000be4000b901c48 */
[----:B------:R-:W-:Y:S02]  /*15c0*/  IMAD.WIDE R32, R32, R35, c[0x0][0x168] ;  /* 0x00005a0020207625 */ /* 0x000fe400078e0223 */
[----:B------:R1:W-:Y:S01]  /*15d0*/  LDGSTS.E.BYPASS.128 [R238+0x8000], [R22.64] ;  /* 0x0800000016ee7fae */ /* 0x0003e2000b901c48 */
[----:B------:R-:W-:-:S03]  /*15e0*/  CS2R R34, SRZ ;  /* 0x0000000000227805 */ /* 0x000fc6000001ff00 */
[----:B------:R3:W-:Y:S04]  /*15f0*/  LDGSTS.E.BYPASS.128 [R237+0x8000], [R24.64] ;  /* 0x0800000018ed7fae */ /* 0x0007e8000b901c48 */
[----:B------:R3:W-:Y:S04]  /*1600*/  LDGSTS.E.BYPASS.128 [R236+0x8000], [R26.64] ;  /* 0x080000001aec7fae */ /* 0x0007e8000b901c48 */
[----:B------:R1:W-:Y:S04]  /*1610*/  LDGSTS.E.BYPASS.128 [R235+0x8000], [R28.64] ;  /* 0x080000001ceb7fae */ /* 0x0003e8000b901c48 */
[----:B------:R1:W-:Y:S04]  /*1620*/  LDGSTS.E.BYPASS.128 [R234+0x8000], [R30.64] ;  /* 0x080000001eea7fae */ /* 0x0003e8000b901c48 */
[----:B------:R1:W-:Y:S04]  /*1630*/  LDGSTS.E.BYPASS.128 [R233+0x8000], [R32.64] ;  /* 0x0800000020e97fae */ /* 0x0003e8000b901c48 */
[----:B------:R-:W0:Y:S04]  /*1640*/  LDGDEPBAR ;  /* 0x00000000000079af */ /* 0x000e280000000000 */
[----:B------:R-:W-:Y:S06]  /*1650*/  BAR.SYNC 0x0 ;  /* 0x0000000000007b1d */ /* 0x000fec0000000000 */
[----:B------:R-:W-:Y:S01]  /*1660*/  @!PT LDS RZ, [RZ] ;  /* 0x00000000fffff984 */ /* 0x000fe20000000800 */
[----:B------:R-:W-:Y:S01]  /*1670*/  @!PT LDS RZ, [RZ] ;  /* 0x00000000fffff984 */ /* 0x000fe20000000800 */
[----:B------:R-:W-:Y:S01]  /*1680*/  @!PT LDS RZ, [RZ] ;  /* 0x00000000fffff984 */ /* 0x000fe20000000800 */
[----:B------:R2:W-:Y:S04]  /*1690*/  LDGSTS.E.BYPASS.128 [R240+0x4000], [R2.64+0x80] ;  /* 0x0400008002f07fae */ /* 0x0005e8000b901c48 */
[----:B------:R1:W-:Y:S04]  /*16a0*/  STL [R1+0x4], R0 ;  /* 0x0000040001007387 */ /* 0x0003e80000100800 */
[----:B------:R3:W-:Y:S01]  /*16b0*/  LDGSTS.E.BYPASS.128 [R239+0x4000], [R4.64+0x80] ;  /* 0x0400008004ef7fae */ /* 0x0007e2000b901c48 */
[----:B--2---:R-:W-:-:S03]  /*16c0*/  IADD3 R2, P0, R16, 0x100, RZ ;  /* 0x0000010010027810 */ /* 0x004fc60007f1e0ff */
[----:B------:R3:W-:Y:S01]  /*16d0*/  LDGSTS.E.BYPASS.128 [R238+0x4000], [R6.64+0x80] ;  /* 0x0400008006ee7fae */ /* 0x0007e2000b901c48 */
[----:B-1----:R-:W-:-:S03]  /*16e0*/  IADD3.X R0, RZ, R15, RZ, P1, !PT ;  /* 0x0000000fff007210 */ /* 0x002fc60000ffe4ff */
[----:B------:R1:W-:Y:S04]  /*16f0*/  STL [R1+0xc], R2 ;  /* 0x00000c0201007387 */ /* 0x0003e80000100800 */
[----:B------:R2:W-:Y:S04]  /*1700*/  STL [R1], R0 ;  /* 0x0000000001007387 */ /* 0x0005e80000100800 */
[----:B------:R3:W-:Y:S01]  /*1710*/  LDGSTS.E.BYPASS.128 [R237+0x4000], [R8.64+0x80] ;  /* 0x0400008008ed7fae */ /* 0x0007e2000b901c48 */
[----:B-1----:R-:W-:-:S03]  /*1720*/  IADD3 R2, P1, R18, 0x100, RZ ;  /* 0x0000010012027810 */ /* 0x002fc60007f3e0ff */
[----:B------:R3:W-:Y:S01]  /*1730*/  LDGSTS.E.BYPASS.128 [R236+0x4000], [R10.64+0x80] ;  /* 0x040000800aec7fae */ /* 0x0007e2000b901c48 */
[----:B--2---:R-:W-:-:S03]  /*1740*/  IADD3.X R0, RZ, R17, RZ, P0, !PT ;  /* 0x00000011ff007210 */ /* 0x004fc600007fe4ff */
[----:B------:R1:W-:Y:S04]  /*1750*/  STL [R1+0x14], R2 ;  /* 0x0000140201007387 */ /* 0x0003e80000100800 */
[----:B------:R2:W-:Y:S04]  /*1760*/  STL [R1+0x8], R0 ;  /* 0x0000080001007387 */ /* 0x0005e80000100800 */
[----:B------:R3:W-:Y:S01]  /*1770*/  LDGSTS.E.BYPASS.128 [R235+0x4000], [R12.64+0x80] ;  /* 0x040000800ceb7fae */ /* 0x0007e2000b901c48 */
[----:B-1----:R-:W-:-:S03]  /*1780*/  IADD3 R2, P0, R20, 0x100, RZ ;  /* 0x0000010014027810 */ /* 0x002fc60007f1e0ff */
[----:B------:R4:W-:Y:S01]  /*1790*/  LDGSTS.E.BYPASS.128 [R234+0x4000], [R14.64+0x80] ;  /* 0x040000800eea7fae */ /* 0x0009e2000b901c48 */
[----:B--2---:R-:W-:-:S03]  /*17a0*/  IADD3.X R0, RZ, R19, RZ, P1, !PT ;  /* 0x00000013ff007210 */ /* 0x004fc60000ffe4ff */
[----:B------:R1:W-:Y:S04]  /*17b0*/  STL [R1+0x1c], R2 ;  /* 0x00001c0201007387 */ /* 0x0003e80000100800 */
[----:B------:R2:W-:Y:S01]  /*17c0*/  STL [R1+0x10], R0 ;  /* 0x0000100001007387 */ /* 0x0005e20000100800 */
[----:B---3--:R-:W-:-:S03]  /*17d0*/  CS2R R12, SRZ ;  /* 0x00000000000c7805 */ /* 0x008fc6000001ff00 */
[----:B------:R3:W-:Y:S01]  /*17e0*/  LDGSTS.E.BYPASS.128 [R233+0x4000], [R16.64+0x80] ;  /* 0x0400008010e97fae */ /* 0x0007e2000b901c48 */
[----:B----4-:R-:W-:Y:S01]  /*17f0*/  CS2R R14, SRZ ;  /* 0x00000000000e7805 */ /* 0x010fe2000001ff00 */
[----:B-1----:R-:W-:Y:S02]  /*1800*/  IADD3 R2, P1, R22, 0x100, RZ ;  /* 0x0000010016027810 */ /* 0x002fe40007f3e0ff */
[----:B------:R-:W0:Y:S01]  /*1810*/  LDGDEPBAR ;  /* 0x00000000000079af */ /* 0x000e220000000000 */
[----:B--2---:R-:W-:-:S03]  /*1820*/  IADD3.X R0, RZ, R21, RZ, P0, !PT ;  /* 0x00000015ff007210 */ /* 0x004fc600007fe4ff */
[----:B------:R1:W-:Y:S04]  /*1830*/  STL [R1+0x24], R2 ;  /* 0x0000240201007387 */ /* 0x0003e80000100800 */
[----:B------:R2:W-:Y:S04]  /*1840*/  STL [R1+0x18], R0 ;  /* 0x0000180001007387 */ /* 0x0005e80000100800 */
[----:B------:R3:W-:Y:S01]  /*1850*/  LDGSTS.E.BYPASS.128 [R240+0xc000], [R18.64+0x80] ;  /* 0x0c00008012f07fae */ /* 0x0007e2000b901c48 */
[----:B-1----:R-:W-:-:S03]  /*1860*/  IADD3 R2, P0, R24, 0x100, RZ ;  /* 0x0000010018027810 */ /* 0x002fc60007f1e0ff */
[----:B------:R5:W-:Y:S01]  /*1870*/  LDGSTS.E.BYPASS.128 [R239+0xc000], [R20.64+0x80] ;  /* 0x0c00008014ef7fae */ /* 0x000be2000b901c48 */
[----:B--2---:R-:W-:-:S03]  /*1880*/  IADD3.X R0, RZ, R23, RZ, P1, !PT ;  /* 0x00000017ff007210 */ /* 0x004fc60000ffe4ff */
[----:B------:R1:W-:Y:S04]  /*1890*/  LDGSTS.E.BYPASS.128 [R238+0xc000], [R22.64+0x80] ;  /* 0x0c00008016ee7fae */ /* 0x0003e8000b901c48 */
[----:B------:R2:W-:Y:S04]  /*18a0*/  STL [R1+0x2c], R2 ;  /* 0x00002c0201007387 */ /* 0x0005e80000100800 */
[----:B------:R4:W-:Y:S01]  /*18b0*/  STL [R1+0x20], R0 ;  /* 0x0000200001007387 */ /* 0x0009e20000100800 */
[----:B-----5:R-:W-:-:S03]  /*18c0*/  CS2R R20, SRZ ;  /* 0x0000000000147805 */ /* 0x020fc6000001ff00 */
[----:B------:R3:W-:Y:S01]  /*18d0*/  LDGSTS.E.BYPASS.128 [R237+0xc000], [R24.64+0x80] ;  /* 0x0c00008018ed7fae */ /* 0x0007e2000b901c48 */
[----:B-1----:R-:W-:Y:S01]  /*18e0*/  CS2R R22, SRZ ;  /* 0x0000000000167805 */ /* 0x002fe2000001ff00 */
[----:B--2---:R-:W-:Y:S02]  /*18f0*/  IADD3 R2, P1, R26, 0x100, RZ ;  /* 0x000001001a027810 */ /* 0x004fe40007f3e0ff */
[----:B------:R3:W-:Y:S01]  /*1900*/  LDGSTS.E.BYPASS.128 [R236+0xc000], [R26.64+0x80] ;  /* 0x0c0000801aec7fae */ /* 0x0007e2000b901c48 */
[----:B----4-:R-:W-:-:S03]  /*1910*/  IADD3.X R0, RZ, R25, RZ, P0, !PT ;  /* 0x00000019ff007210 */ /* 0x010fc600007fe4ff */
[----:B------:R1:W-:Y:S04]  /*1920*/  LDGSTS.E.BYPASS.128 [R235+0xc000], [R28.64+0x80] ;  /* 0x0c0000801ceb7fae */ /* 0x0003e8000b901c48 */
[----:B------:R2:W-:Y:S04]  /*1930*/  LDGSTS.E.BYPASS.128 [R234+0xc000], [R30.64+0x80] ;  /* 0x0c0000801eea7fae */ /* 0x0005e8000b901c48 */
[----:B------:R4:W-:Y:S01]  /*1940*/  LDGSTS.E.BYPASS.128 [R233+0xc000], [R32.64+0x80] ;  /* 0x0c00008020e97fae */ /* 0x0009e2000b901c48 */
[----:B------:R-:W-:-:S03]  /*1950*/  UMOV UR8, 0x8000 ;  /* 0x0000800000087882 */ /* 0x000fc60000000000 */
[----:B------:R5:W-:Y:S04]  /*1960*/  STL [R1+0x34], R2 ;  /* 0x0000340201007387 */ /* 0x000be80000100800 */
[----:B------:R-:W0:Y:S04]  /*1970*/  LDGDEPBAR ;  /* 0x00000000000079af */ /* 0x000e280000000000 */
[----:B------:R1:W-:Y:S01]  /*1980*/  STL [R1+0x28], R0 ;  /* 0x0000280001007387 */ /* 0x0003e20000100800 */
[----:B-----5:R-:W-:-:S05]  /*1990*/  IADD3 R2, P0, R28, 0x100, RZ ;  /* 0x000001001c027810 */ /* 0x020fca0007f1e0ff */
[----:B------:R5:W-:Y:S01]  /*19a0*/  STL [R1+0x3c], R2 ;  /* 0x00003c0201007387 */ /* 0x000be20000100800 */
[----:B-1----:R-:W-:-:S05]  /*19b0*/  IADD3.X R0, RZ, R27, RZ, P1, !PT ;  /* 0x0000001bff007210 */ /* 0x002fca0000ffe4ff */
[----:B------:R1:W-:Y:S01]  /*19c0*/  STL [R1+0x30], R0 ;  /* 0x0000300001007387 */ /* 0x0003e20000100800 */
[----:B-----5:R-:W-:Y:S01]  /*19d0*/  IADD3 R2, P1, R30, 0x100, RZ ;  /* 0x000001001e027810 */ /* 0x020fe20007f3e0ff */
[----:B------:R-:W-:-:S04]  /*19e0*/  DEPBAR.LE SB0, 0x2 ;  /* 0x000080800000791a */ /* 0x000fc80000000000 */
[----:B------:R-:W-:Y:S01]  /*19f0*/  STL [R1+0x44], R2 ;  /* 0x0000440201007387 */ /* 0x000fe20000100800 */
[----:B-1----:R-:W-:Y:S02]  /*1a00*/  IADD3.X R0, RZ, R29, RZ, P0, !PT ;  /* 0x0000001dff007210 */ /* 0x002fe400007fe4ff */
[----:B------:R-:W-:-:S03]  /*1a10*/  CS2R R28, SRZ ;  /* 0x00000000001c7805 */ /* 0x000fc6000001ff00 */
[----:B------:R-:W-:Y:S04]  /*1a20*/  STL [R1+0x38], R0 ;  /* 0x0000380001007387 */ /* 0x000fe80000100800 */
[----:B------:R-:W-:Y:S06]  /*1a30*/  BAR.SYNC 0x0 ;  /* 0x0000000000007b1d */ /* 0x000fec0000000000 */
[----:B------:R-:W-:-:S02]  /*1a40*/  IADD3 R2, P0, R32, 0x100, RZ ;  /* 0x0000010020027810 */ /* 0x000fc40007f1e0ff */
[----:B------:R-:W-:Y:S02]  /*1a50*/  IADD3.X R0, RZ, R31, RZ, P1, !PT ;  /* 0x0000001fff007210 */ /* 0x000fe40000ffe4ff */
[----:B--2---:R-:W-:Y:S01]  /*1a60*/  CS2R R30, SRZ ;  /* 0x00000000001e7805 */ /* 0x004fe2000001ff00 */
[----:B------:R1:W-:Y:S04]  /*1a70*/  STL [R1+0x4c], R2 ;  /* 0x00004c0201007387 */ /* 0x0003e80000100800 */
[----:B------:R2:W-:Y:S01]  /*1a80*/  STL [R1+0x40], R0 ;  /* 0x0000400001007387 */ /* 0x0005e20000100800 */
[----:B-1----:R-:W-:Y:S02]  /*1a90*/  MOV R2, 0x1 ;  /* 0x0000000100027802 */ /* 0x002fe40000000f00 */
[----:B--2---:R-:W-:-:S02]  /*1aa0*/  IADD3.X R0, RZ, R33, RZ, P0, !PT ;  /* 0x00000021ff007210 */ /* 0x004fc400007fe4ff */
[----:B----4-:R-:W-:-:S03]  /*1ab0*/  CS2R R32, SRZ ;  /* 0x0000000000207805 */ /* 0x010fc6000001ff00 */
[----:B------:R3:W-:Y:S04]  /*1ac0*/  STL [R1+0x48], R0 ;  /* 0x0000480001007387 */ /* 0x0007e80000100800 */
.L_x_1:
[----:B------:R-:W1:Y:S01]  /*1ad0*/  S2R R3, SR_TID.X ;  /* 0x0000000000037919 */ /* 0x000e620000002100 */
[----:B------:R-:W-:Y:S01]  /*1ae0*/  IADD3 R2, R2, 0x1, RZ ;  /* 0x0000000102027810 */ /* 0x000fe20007ffe0ff */
[----:B------:R-:W-:Y:S01]  /*1af0*/  ULDC.64 UR10, c[0x0][0x118] ;  /* 0x00004600000a7ab9 */ /* 0x000fe20000000a00 */
[----:B------:R-:W-:Y:S01]  /*1b00*/  IADD3 R232, R232, 0x20, RZ ;  /* 0x00000020e8e87810 */ /* 0x000fe20007ffe0ff */
[----:B---3--:R-:W2:Y:S01]  /*1b10*/  S2R R0, SR_TID.X ;  /* 0x0000000000007919 */ /* 0x008ea20000002100 */
[----:B------:R-:W-:Y:S02]  /*1b20*/  ISETP.GE.AND P1, PT, R2, 0x2, PT ;  /* 0x000000020200780c */ /* 0x000fe40003f26270 */
[----:B------:R-:W-:Y:S02]  /*1b30*/  ISETP.GE.U32.AND P0, PT, R232, 0xc0, PT ;  /* 0x000000c0e800780c */ /* 0x000fe40003f06070 */
[----:B------:R-:W-:Y:S02]  /*1b40*/  SEL R2, R2, RZ, !P1 ;  /* 0x000000ff02027207 */ /* 0x000fe40004800000 */
[----:B-1----:R-:W-:-:S04]  /*1b50*/  SHF.L.U32 R3, R3, 0x2, RZ ;  /* 0x0000000203037819 */ /* 0x002fc800000006ff */
[----:B------:R-:W-:Y:S02]  /*1b60*/  LOP3.LUT R3, R3, 0x7c, RZ, 0xc0, !PT ;  /* 0x0000007c03037812 */ /* 0x000fe400078ec0ff */
[----:B--2---:R-:W-:Y:S02]  /*1b70*/  SHF.L.U32 R0, R0, 0x2, RZ ;  /* 0x0000000200007819 */ /* 0x004fe400000006ff */
[----:B------:R-:W-:Y:S02]  /*1b80*/  LEA R9, R3, UR8, 0x7 ;  /* 0x0000000803097c11 */ /* 0x000fe4000f8e38ff */
[----:B------:R-:W-:-:S03]  /*1b90*/  LOP3.LUT R0, R0, 0x780, RZ, 0xc0, !PT ;  /* 0x0000078000007812 */ /* 0x000fc600078ec0ff */
[----:B------:R-:W-:Y:S04]  /*1ba0*/  LDS.128 R68, [R9+0x80] ;  /* 0x0000800009447984 */ /* 0x000fe80000000c00 */
[----:B------:R-:W1:Y:S04]  /*1bb0*/  LDS.128 R4, [R0.X4+UR5] ;  /* 0x0000000500047984 */ /* 0x000e680008004c00 */
[----:B------:R-:W2:Y:S04]  /*1bc0*/  LDS.128 R156, [R9+0x180] ;  /* 0x00018000099c7984 */ /* 0x000ea80000000c00 */
[----:B------:R-:W3:Y:S04]  /*1bd0*/  LDS.128 R160, [R9] ;  /* 0x0000000009a07984 */ /* 0x000ee80000000c00 */
[----:B------:R-:W4:Y:S04]  /*1be0*/  LDS.128 R152, [R9+0x100] ;  /* 0x0001000009987984 */ /* 0x000f280000000c00 */
[----:B------:R-:W5:Y:S04]  /*1bf0*/  LDS.128 R24, [R0.X4+UR5+0x80] ;  /* 0x0000800500187984 */ /* 0x000f680008004c00 */
[----:B------:R-:W5:Y:S01]  /*1c00*/  LDS.128 R16, [R0.X4+UR5+0x100] ;  /* 0x0001000500107984 */ /* 0x000f620008004c00 */
[C---:B-1----:R-:W-:Y:S01]  /*1c10*/  FFMA R8, R4.reuse, R68, R85 ;  /* 0x0000004404087223 */ /* 0x042fe20000000055 */
[----:B--2---:R-:W-:-:S03]  /*1c20*/  FFMA R10, R4, R156, R87 ;  /* 0x0000009c040a7223 */ /* 0x004fc60000000057 */
[C---:B------:R-:W-:Y:S01]  /*1c30*/  FFMA R11, R5.reuse, R69, R8 ;  /* 0x00000045050b7223 */ /* 0x040fe20000000008 */
[C---:B---3--:R-:W-:Y:S01]  /*1c40*/  FFMA R84, R4.reuse, R160, R84 ;  /* 0x000000a004547223 */ /* 0x048fe20000000054 */
[C---:B------:R-:W-:Y:S01]  /*1c50*/  FFMA R3, R5.reuse, R157, R10 ;  /* 0x0000009d05037223 */ /* 0x040fe2000000000a */
[----:B----4-:R-:W-:Y:S02]  /*1c60*/  FFMA R4, R4, R152, R86 ;  /* 0x0000009804047223 */ /* 0x010fe40000000056 */
[C---:B------:R-:W-:Y:S01]  /*1c70*/  FFMA R165, R5.reuse, R161, R84 ;  /* 0x000000a105a57223 */ /* 0x040fe20000000054 */
[C---:B------:R-:W-:Y:S01]  /*1c80*/  FFMA R164, R6.reuse, R158, R3 ;  /* 0x0000009e06a47223 */ /* 0x040fe20000000003 */
[----:B------:R-:W1:Y:S01]  /*1c90*/  LDS.128 R84, [R0.X4+UR5+0x180] ;  /* 0x0001800500547984 */ /* 0x000e620008004c00 */
[----:B------:R-:W-:Y:S01]  /*1ca0*/  FFMA R5, R5, R153, R4 ;  /* 0x0000009905057223 */ /* 0x000fe20000000004 */
[C---:B------:R-:W-:Y:S01]  /*1cb0*/  FFMA R4, R6.reuse, R70, R11 ;  /* 0x0000004606047223 */ /* 0x040fe2000000000b */
[----:B------:R-:W-:Y:S01]  /*1cc0*/  FFMA R8, R6, R162, R165 ;  /* 0x000000a206087223 */ /* 0x000fe200000000a5 */
[----:B-----5:R-:W-:Y:S01]  /*1cd0*/  FFMA R34, R24, R152, R34 ;  /* 0x0000009818227223 */ /* 0x020fe20000000022 */
[----:B------:R-:W-:Y:S01]  /*1ce0*/  FFMA R10, R6, R154, R5 ;  /* 0x0000009a060a7223 */ /* 0x000fe20000000005 */
[C---:B------:R-:W-:Y:S01]  /*1cf0*/  FFMA R5, R7.reuse, R71, R4 ;  /* 0x0000004707057223 */ /* 0x040fe20000000004 */
[C---:B------:R-:W-:Y:S01]  /*1d00*/  FFMA R4, R7.reuse, R163, R8 ;  /* 0x000000a307047223 */ /* 0x040fe20000000008 */
[C---:B------:R-:W-:Y:S01]  /*1d10*/  FFMA R8, R24.reuse, R68, R33 ;  /* 0x0000004418087223 */ /* 0x040fe20000000021 */
[C---:B------:R-:W-:Y:S01]  /*1d20*/  FFMA R3, R7.reuse, R155, R10 ;  /* 0x0000009b07037223 */ /* 0x040fe2000000000a */
[C---:B------:R-:W-:Y:S01]  /*1d30*/  FFMA R10, R24.reuse, R156, R35 ;  /* 0x0000009c180a7223 */ /* 0x040fe20000000023 */
[----:B------:R-:W-:Y:S01]  /*1d40*/  FFMA R24, R24, R160, R32 ;  /* 0x000000a018187223 */ /* 0x000fe20000000020 */
[----:B------:R-:W-:Y:S01]  /*1d50*/  FFMA R6, R7, R159, R164 ;  /* 0x0000009f07067223 */ /* 0x000fe200000000a4 */
[C---:B------:R-:W-:Y:S01]  /*1d60*/  FFMA R11, R25.reuse, R153, R34 ;  /* 0x00000099190b7223 */ /* 0x040fe20000000022 */
[C---:B------:R-:W-:Y:S01]  /*1d70*/  FFMA R7, R25.reuse, R157, R10 ;  /* 0x0000009d19077223 */ /* 0x040fe2000000000a */
[C---:B------:R-:W-:Y:S01]  /*1d80*/  FFMA R165, R25.reuse, R69, R8 ;  /* 0x0000004519a57223 */ /* 0x040fe20000000008 */
[----:B------:R-:W-:Y:S01]  /*1d90*/  FFMA R25, R25, R161, R24 ;  /* 0x000000a119197223 */ /* 0x000fe20000000018 */
[----:B------:R-:W2:Y:S01]  /*1da0*/  LDS.128 R32, [R0.X4+UR5+0x800] ;  /* 0x0008000500207984 */ /* 0x000ea20008004c00 */
[C---:B------:R-:W-:Y:S01]  /*1db0*/  FFMA R10, R26.reuse, R154, R11 ;  /* 0x0000009a1a0a7223 */ /* 0x040fe2000000000b */
[C---:B------:R-:W-:Y:S01]  /*1dc0*/  FFMA R24, R26.reuse, R158, R7 ;  /* 0x0000009e1a187223 */ /* 0x040fe20000000007 */
[C---:B------:R-:W-:Y:S01]  /*1dd0*/  FFMA R8, R26.reuse, R162, R25 ;  /* 0x000000a21a087223 */ /* 0x040fe20000000019 */
[----:B------:R-:W-:Y:S01]  /*1de0*/  FFMA R26, R26, R70, R165 ;  /* 0x000000461a1a7223 */ /* 0x000fe200000000a5 */
[C---:B------:R-:W-:Y:S01]  /*1df0*/  FFMA R11, R27.reuse, R155, R10 ;  /* 0x0000009b1b0b7223 */ /* 0x040fe2000000000a */
        /* <DEDUP_REMOVED lines=10> */
[----:B------:R-:W3:Y:S01]  /*1ea0*/  LDS.128 R24, [R0.X4+UR5+0x880] ;  /* 0x0008800500187984 */ /* 0x000ee20008004c00 */
[----:B------:R-:W-:Y:S01]  /*1eb0*/  FFMA R17, R17, R161, R12 ;  /* 0x000000a111117223 */ /* 0x000fe2000000000c */
[C---:B------:R-:W-:Y:S01]  /*1ec0*/  FFMA R14, R18.reuse, R154, R15 ;  /* 0x0000009a120e7223 */ /* 0x040fe2000000000f */
[C---:B------:R-:W-:Y:S01]  /*1ed0*/  FFMA R164, R18.reuse, R158, R13 ;  /* 0x0000009e12a47223 */ /* 0x040fe2000000000d */
[C---:B------:R-:W-:Y:S01]  /*1ee0*/  FFMA R12, R18.reuse, R70, R165 ;  /* 0x00000046120c7223 */ /* 0x040fe200000000a5 */
[----:B------:R-:W-:Y:S01]  /*1ef0*/  FFMA R16, R18, R162, R17 ;  /* 0x000000a212107223 */ /* 0x000fe20000000011 */
[C---:B------:R-:W-:Y:S01]  /*1f00*/  FFMA R15, R19.reuse, R155, R14 ;  /* 0x0000009b130f7223 */ /* 0x040fe2000000000e */
[C---:B-1----:R-:W-:Y:S01]  /*1f10*/  FFMA R82, R84.reuse, R152, R82 ;  /* 0x0000009854527223 */ /* 0x042fe20000000052 */
[C---:B------:R-:W-:Y:S01]  /*1f20*/  FFMA R18, R84.reuse, R156, R83 ;  /* 0x0000009c54127223 */ /* 0x040fe20000000053 */
[C---:B------:R-:W-:Y:S01]  /*1f30*/  FFMA R13, R19.reuse, R163, R16 ;  /* 0x000000a3130d7223 */ /* 0x040fe20000000010 */
[C---:B------:R-:W-:Y:S01]  /*1f40*/  FFMA R16, R84.reuse, R68, R81 ;  /* 0x0000004454107223 */ /* 0x040fe20000000051 */
[C---:B------:R-:W-:Y:S01]  /*1f50*/  FFMA R14, R19.reuse, R159, R164 ;  /* 0x0000009f130e7223 */ /* 0x040fe200000000a4 */
[----:B------:R-:W-:Y:S01]  /*1f60*/  FFMA R80, R84, R160, R80 ;  /* 0x000000a054507223 */ /* 0x000fe20000000050 */
[----:B------:R-:W-:Y:S01]  /*1f70*/  FFMA R12, R19, R71, R12 ;  /* 0x00000047130c7223 */ /* 0x000fe2000000000c */
[----:B------:R-:W1:Y:S01]  /*1f80*/  LDS.128 R164, [R0.X4+UR5+0x900] ;  /* 0x0009000500a47984 */ /* 0x000e620008004c00 */
[C---:B------:R-:W-:Y:S01]  /*1f90*/  FFMA R19, R85.reuse, R153, R82 ;  /* 0x0000009955137223 */ /* 0x040fe20000000052 */
[C---:B------:R-:W-:Y:S01]  /*1fa0*/  FFMA R17, R85.reuse, R157, R18 ;  /* 0x0000009d55117223 */ /* 0x040fe20000000012 */
[C---:B------:R-:W-:Y:S01]  /*1fb0*/  FFMA R81, R85.reuse, R69, R16 ;  /* 0x0000004555517223 */ /* 0x040fe20000000010 */
[----:B------:R-:W-:Y:S01]  /*1fc0*/  FFMA R85, R85, R161, R80 ;  /* 0x000000a155557223 */ /* 0x000fe20000000050 */
[C---:B------:R-:W-:Y:S01]  /*1fd0*/  FFMA R18, R86.reuse, R154, R19 ;  /* 0x0000009a56127223 */ /* 0x040fe20000000013 */
[C---:B------:R-:W-:Y:S01]  /*1fe0*/  FFMA R82, R86.reuse, R158, R17 ;  /* 0x0000009e56527223 */ /* 0x040fe20000000011 */
[C---:B------:R-:W-:Y:S01]  /*1ff0*/  FFMA R16, R86.reuse, R70, R81 ;  /* 0x0000004656107223 */ /* 0x040fe20000000051 */
[----:B------:R-:W-:Y:S01]  /*2000*/  FFMA R80, R86, R162, R85 ;  /* 0x000000a256507223 */ /* 0x000fe20000000055 */
[C---:B------:R-:W-:Y:S01]  /*2010*/  FFMA R19, R87.reuse, R155, R18 ;  /* 0x0000009b57137223 */ /* 0x040fe20000000012 */
[C---:B------:R-:W-:Y:S01]  /*2020*/  FFMA R18, R87.reuse, R159, R82 ;  /* 0x0000009f57127223 */ /* 0x040fe20000000052 */
[C---:B--2---:R-:W-:Y:S01]  /*2030*/  FFMA R82, R32.reuse, R152, R22 ;  /* 0x0000009820527223 */ /* 0x044fe20000000016 */
[C---:B------:R-:W-:Y:S01]  /*2040*/  FFMA R17, R87.reuse, R163, R80 ;  /* 0x000000a357117223 */ /* 0x040fe20000000050 */
[C---:B------:R-:W-:Y:S01]  /*2050*/  FFMA R80, R32.reuse, R156, R23 ;  /* 0x0000009c20507223 */ /* 0x040fe20000000017 */
[C---:B------:R-:W-:Y:S01]  /*2060*/  FFMA R22, R32.reuse, R68, R21 ;  /* 0x0000004420167223 */ /* 0x040fe20000000015 */
[----:B------:R-:W-:Y:S01]  /*2070*/  FFMA R20, R32, R160, R20 ;  /* 0x000000a020147223 */ /* 0x000fe20000000014 */
[----:B------:R-:W-:Y:S01]  /*2080*/  FFMA R16, R87, R71, R16 ;  /* 0x0000004757107223 */ /* 0x000fe20000000010 */
[C---:B------:R-:W-:Y:S01]  /*2090*/  FFMA R21, R33.reuse, R157, R80 ;  /* 0x0000009d21157223 */ /* 0x040fe20000000050 */
[----:B------:R-:W2:Y:S01]  /*20a0*/  LDS.128 R84, [R0.X4+UR5+0x980] ;  /* 0x0009800500547984 */ /* 0x000ea20008004c00 */
[C---:B------:R-:W-:Y:S01]  /*20b0*/  FFMA R23, R33.reuse, R153, R82 ;  /* 0x0000009921177223 */ /* 0x040fe20000000052 */
[C---:B------:R-:W-:Y:S01]  /*20c0*/  FFMA R81, R33.reuse, R69, R22 ;  /* 0x0000004521517223 */ /* 0x040fe20000000016 */
[----:B------:R-:W-:Y:S01]  /*20d0*/  FFMA R33, R33, R161, R20 ;  /* 0x000000a121217223 */ /* 0x000fe20000000014 */
[C---:B------:R-:W-:Y:S01]  /*20e0*/  FFMA R80, R34.reuse, R158, R21 ;  /* 0x0000009e22507223 */ /* 0x040fe20000000015 */
[C---:B------:R-:W-:Y:S01]  /*20f0*/  FFMA R22, R34.reuse, R154, R23 ;  /* 0x0000009a22167223 */ /* 0x040fe20000000017 */
[C---:B------:R-:W-:Y:S01]  /*2100*/  FFMA R20, R34.reuse, R70, R81 ;  /* 0x0000004622147223 */ /* 0x040fe20000000051 */
[----:B------:R-:W-:Y:S01]  /*2110*/  FFMA R32, R34, R162, R33 ;  /* 0x000000a222207223 */ /* 0x000fe20000000021 */
[C---:B---3--:R-:W-:Y:S01]  /*2120*/  FFMA R34, R24.reuse, R156, R39 ;  /* 0x0000009c18227223 */ /* 0x048fe20000000027 */
[C---:B------:R-:W-:Y:S01]  /*2130*/  FFMA R38, R24.reuse, R152, R38 ;  /* 0x0000009818267223 */ /* 0x040fe20000000026 */
[C---:B------:R-:W-:Y:S01]  /*2140*/  FFMA R23, R35.reuse, R155, R22 ;  /* 0x0000009b23177223 */ /* 0x040fe20000000016 */
[C---:B------:R-:W-:Y:S01]  /*2150*/  FFMA R21, R35.reuse, R163, R32 ;  /* 0x000000a323157223 */ /* 0x040fe20000000020 */
[C---:B------:R-:W-:Y:S01]  /*2160*/  FFMA R32, R24.reuse, R68, R37 ;  /* 0x0000004418207223 */ /* 0x040fe20000000025 */
[----:B------:R-:W-:Y:S01]  /*2170*/  FFMA R24, R24, R160, R36 ;  /* 0x000000a018187223 */ /* 0x000fe20000000024 */
[C---:B------:R-:W-:Y:S01]  /*2180*/  FFMA R22, R35.reuse, R159, R80 ;  /* 0x0000009f23167223 */ /* 0x040fe20000000050 */
[----:B------:R-:W-:Y:S01]  /*2190*/  FFMA R20, R35, R71, R20 ;  /* 0x0000004723147223 */ /* 0x000fe20000000014 */
[----:B------:R-:W3:Y:S01]  /*21a0*/  LDS.128 R80, [R0.X4+UR5+0x1000] ;  /* 0x0010000500507984 */ /* 0x000ee20008004c00 */
        /* <DEDUP_REMOVED lines=10> */
[C---:B-1----:R-:W-:Y:S01]  /*2250*/  FFMA R34, R164.reuse, R156, R43 ;  /* 0x0000009ca4227223 */ /* 0x042fe2000000002b */
[C---:B------:R-:W-:Y:S01]  /*2260*/  FFMA R25, R27.reuse, R163, R32 ;  /* 0x000000a31b197223 */ /* 0x040fe20000000020 */
[C---:B------:R-:W-:Y:S01]  /*2270*/  FFMA R32, R164.reuse, R68, R41 ;  /* 0x00000044a4207223 */ /* 0x040fe20000000029 */
[----:B------:R-:W-:Y:S01]  /*2280*/  FFMA R24, R27, R71, R24 ;  /* 0x000000471b187223 */ /* 0x000fe20000000018 */
[C---:B------:R-:W-:Y:S01]  /*2290*/  FFMA R27, R165.reuse, R157, R34 ;  /* 0x0000009da51b7223 */ /* 0x040fe20000000022 */
[C---:B------:R-:W-:Y:S01]  /*22a0*/  FFMA R42, R164.reuse, R152, R42 ;  /* 0x00000098a42a7223 */ /* 0x040fe2000000002a */
[C---:B------:R-:W-:Y:S01]  /*22b0*/  FFMA R39, R165.reuse, R69, R32 ;  /* 0x00000045a5277223 */ /* 0x040fe20000000020 */
[----:B------:R-:W-:Y:S01]  /*22c0*/  FFMA R40, R164, R160, R40 ;  /* 0x000000a0a4287223 */ /* 0x000fe20000000028 */
[----:B------:R-:W1:Y:S01]  /*22d0*/  LDS.128 R32, [R0.X4+UR5+0x1080] ;  /* 0x0010800500207984 */ /* 0x000e620008004c00 */
[----:B------:R-:W-:Y:S01]  /*22e0*/  FFMA R36, R166, R158, R27 ;  /* 0x0000009ea6247223 */ /* 0x000fe2000000001b */
[C---:B------:R-:W-:Y:S01]  /*22f0*/  FFMA R37, R165.reuse, R153, R42 ;  /* 0x00000099a5257223 */ /* 0x040fe2000000002a */
[----:B------:R-:W-:-:S02]  /*2300*/  FFMA R165, R165, R161, R40 ;  /* 0x000000a1a5a57223 */ /* 0x000fc40000000028 */
[----:B------:R-:W-:Y:S01]  /*2310*/  FFMA R205, R167, R159, R36 ;  /* 0x0000009fa7cd7223 */ /* 0x000fe20000000024 */
[C---:B--2---:R-:W-:Y:S01]  /*2320*/  FFMA R38, R84.reuse, R156, R63 ;  /* 0x0000009c54267223 */ /* 0x044fe2000000003f */
        /* <DEDUP_REMOVED lines=10> */
[----:B------:R-:W2:Y:S01]  /*23d0*/  LDS.128 R36, [R0.X4+UR5+0x1100] ;  /* 0x0011000500247984 */ /* 0x000ea20008004c00 */
[C---:B------:R-:W-:Y:S01]  /*23e0*/  FFMA R42, R86.reuse, R154, R43 ;  /* 0x0000009a562a7223 */ /* 0x040fe2000000002b */
[C---:B------:R-:W-:Y:S01]  /*23f0*/  FFMA R200, R86.reuse, R70, R61 ;  /* 0x0000004656c87223 */ /* 0x040fe2000000003d */
[----:B------:R-:W-:Y:S01]  /*2400*/  FFMA R40, R86, R162, R85 ;  /* 0x000000a256287223 */ /* 0x000fe20000000055 */
[C---:B---3--:R-:W-:Y:S01]  /*2410*/  FFMA R90, R80.reuse, R152, R90 ;  /* 0x00000098505a7223 */ /* 0x048fe2000000005a */
[C---:B------:R-:W-:Y:S01]  /*2420*/  FFMA R203, R87.reuse, R155, R42 ;  /* 0x0000009b57cb7223 */ /* 0x040fe2000000002a */
[C---:B------:R-:W-:Y:S01]  /*2430*/  FFMA R42, R80.reuse, R156, R91 ;  /* 0x0000009c502a7223 */ /* 0x040fe2000000005b */
[----:B------:R-:W-:Y:S01]  /*2440*/  FFMA R201, R87, R163, R40 ;  /* 0x000000a357c97223 */ /* 0x000fe20000000028 */
[----:B------:R-:W-:Y:S01]  /*2450*/  FFMA R40, R80, R68, R89 ;  /* 0x0000004450287223 */ /* 0x000fe20000000059 */
        /* <DEDUP_REMOVED lines=11> */
[-C--:B------:R-:W-:Y:S01]  /*2510*/  FFMA R206, R167, R155.reuse, R206 ;  /* 0x0000009ba7ce7223 */ /* 0x080fe200000000ce */
[----:B------:R-:W-:Y:S01]  /*2520*/  FFMA R199, R83, R155, R62 ;  /* 0x0000009b53c77223 */ /* 0x000fe2000000003e */
[-C--:B------:R-:W-:Y:S01]  /*2530*/  FFMA R204, R167, R163.reuse, R204 ;  /* 0x000000a3a7cc7223 */ /* 0x080fe200000000cc */
[----:B------:R-:W-:Y:S01]  /*2540*/  FFMA R197, R83, R163, R60 ;  /* 0x000000a353c57223 */ /* 0x000fe2000000003c */
        /* <DEDUP_REMOVED lines=15> */
[----:B------:R-:W-:Y:S01]  /*2640*/  FFMA R193, R35, R163, R32 ;  /* 0x000000a323c17223 */ /* 0x000fe20000000020 */
[C---:B--2---:R-:W-:Y:S01]  /*2650*/  FFMA R34, R36.reuse, R156, R59 ;  /* 0x0000009c24227223 */ /* 0x044fe2000000003b */
[C---:B------:R-:W-:Y:S01]  /*2660*/  FFMA R58, R36.reuse, R152, R58 ;  /* 0x00000098243a7223 */ /* 0x040fe2000000003a */
[C---:B------:R-:W-:Y:S01]  /*2670*/  FFMA R32, R36.reuse, R68, R57 ;  /* 0x0000004424207223 */ /* 0x040fe20000000039 */
[----:B------:R-:W-:Y:S01]  /*2680*/  FFMA R36, R36, R160, R56 ;  /* 0x000000a024247223 */ /* 0x000fe20000000038 */
[C---:B------:R-:W-:Y:S01]  /*2690*/  FFMA R57, R37.reuse, R157, R34 ;  /* 0x0000009d25397223 */ /* 0x040fe20000000022 */
[C---:B------:R-:W-:Y:S01]  /*26a0*/  FFMA R59, R37.reuse, R153, R58 ;  /* 0x00000099253b7223 */ /* 0x040fe2000000003a */
[----:B------:R-:W-:Y:S01]  /*26b0*/  FFMA R61, R37, R69, R32 ;  /* 0x00000045253d7223 */ /* 0x000fe20000000020 */
[----:B------:R-:W-:Y:S01]  /*26c0*/  FFMA R192, R35, R71, R192 ;  /* 0x0000004723c07223 */ /* 0x000fe200000000c0 */
[----:B------:R-:W-:Y:S01]  /*26d0*/  FFMA R37, R37, R161, R36 ;  /* 0x000000a125257223 */ /* 0x000fe20000000024 */
[----:B------:R-:W2:Y:S01]  /*26e0*/  LDS.128 R32, [R0.X4+UR5+0x1880] ;  /* 0x0018800500207984 */ /* 0x000ea20008004c00 */
        /* <DEDUP_REMOVED lines=24> */
[----:B------:R-:W-:Y:S01]  /*2870*/  FFMA R185, R43, R163, R40 ;  /* 0x000000a32bb97223 */ /* 0x000fe20000000028 */
[C---:B------:R-:W-:Y:S01]  /*2880*/  FFMA R40, R52.reuse, R68, R93 ;  /* 0x0000004434287223 */ /* 0x040fe2000000005d */
[----:B------:R-:W-:Y:S01]  /*2890*/  FFMA R52, R52, R160, R92 ;  /* 0x000000a034347223 */ /* 0x000fe2000000005c */
[C---:B------:R-:W-:Y:S01]  /*28a0*/  FFMA R57, R53.reuse, R157, R42 ;  /* 0x0000009d35397223 */ /* 0x040fe2000000002a */
[C---:B------:R-:W-:Y:S01]  /*28b0*/  FFMA R59, R53.reuse, R153, R94 ;  /* 0x00000099353b7223 */ /* 0x040fe2000000005e */
[----:B------:R-:W-:Y:S01]  /*28c0*/  FFMA R61, R53, R69, R40 ;  /* 0x00000045353d7223 */ /* 0x000fe20000000028 */
        /* <DEDUP_REMOVED lines=9> */
[C---:B--2---:R-:W-:Y:S01]  /*2960*/  FFMA R54, R32.reuse, R156, R99 ;  /* 0x0000009c20367223 */ /* 0x044fe20000000063 */
[----:B------:R-:W-:Y:S01]  /*2970*/  FFMA R181, R55, R163, R52 ;  /* 0x000000a337b57223 */ /* 0x000fe20000000034 */
[C---:B------:R-:W-:Y:S01]  /*2980*/  FFMA R98, R32.reuse, R152, R98 ;  /* 0x0000009820627223 */ /* 0x040fe20000000062 */
        /* <DEDUP_REMOVED lines=38> */
[C---:B------:R-:W-:Y:S01]  /*2bf0*/  FFMA R61, R41.reuse, R69, R36 ;  /* 0x00000045293d7223 */ /* 0x040fe20000000024 */
[----:B------:R-:W-:Y:S01]  /*2c00*/  FFMA R41, R41, R161, R40 ;  /* 0x000000a129297223 */ /* 0x000fe20000000028 */
[C---:B------:R-:W-:Y:S01]  /*2c10*/  FFMA R175, R39.reuse, R155, R56 ;  /* 0x0000009b27af7223 */ /* 0x040fe20000000038 */
[----:B------:R-:W-:Y:S01]  /*2c20*/  FFMA R172, R39, R71, R172 ;  /* 0x0000004727ac7223 */ /* 0x000fe200000000ac */
[C---:B------:R-:W-:Y:S01]  /*2c30*/  FFMA R56, R42.reuse, R154, R59 ;  /* 0x0000009a2a387223 */ /* 0x040fe2000000003b */
[C---:B------:R-:W-:Y:S01]  /*2c40*/  FFMA R40, R42.reuse, R162, R41 ;  /* 0x000000a22a287223 */ /* 0x040fe20000000029 */
[----:B------:R-:W1:Y:S01]  /*2c50*/  LDS.128 R36, [R0.X4+UR5+0x2100] ;  /* 0x0021000500247984 */ /* 0x000e620008004c00 */
[C---:B------:R-:W-:Y:S01]  /*2c60*/  FFMA R170, R42.reuse, R158, R57 ;  /* 0x0000009e2aaa7223 */ /* 0x040fe20000000039 */
[----:B------:R-:W-:Y:S01]  /*2c70*/  FFMA R168, R42, R70, R61 ;  /* 0x000000462aa87223 */ /* 0x000fe2000000003d */
        /* <DEDUP_REMOVED lines=8> */
[C---:B------:R-:W-:Y:S01]  /*2d00*/  FFMA R171, R43.reuse, R155, R56 ;  /* 0x0000009b2bab7223 */ /* 0x040fe20000000038 */
        /* <DEDUP_REMOVED lines=15> */
[C---:B------:R-:W-:Y:S01]  /*2e00*/  FFMA R61, R33.reuse, R69, R52 ;  /* 0x00000045213d7223 */ /* 0x040fe20000000034 */
[C---:B------:R-:W-:Y:S01]  /*2e10*/  FFMA R122, R32.reuse, R152, R122 ;  /* 0x00000098207a7223 */ /* 0x040fe2000000007a */
[----:B------:R-:W3:Y:S01]  /*2e20*/  LDS.128 R52, [R0.X4+UR5+0x2800] ;  /* 0x0028000500347984 */ /* 0x000ee20008004c00 */
[----:B------:R-:W-:Y:S01]  /*2e30*/  FFMA R32, R32, R160, R120 ;  /* 0x000000a020207223 */ /* 0x000fe20000000078 */
[----:B------:R-:W-:Y:S01]  /*2e40*/  FFMA R196, R82, R70, R85 ;  /* 0x0000004652c47223 */ /* 0x000fe20000000055 */
[C---:B------:R-:W-:Y:S01]  /*2e50*/  FFMA R59, R33.reuse, R153, R122 ;  /* 0x00000099213b7223 */ /* 0x040fe2000000007a */
[C---:B------:R-:W-:Y:S01]  /*2e60*/  FFMA R122, R34.reuse, R158, R57 ;  /* 0x0000009e227a7223 */ /* 0x040fe20000000039 */
[----:B------:R-:W-:Y:S01]  /*2e70*/  FFMA R33, R33, R161, R32 ;  /* 0x000000a121217223 */ /* 0x000fe20000000020 */
[----:B------:R-:W4:Y:S01]  /*2e80*/  LDS.128 R72, [R0.X4+UR5+0x2880] ;  /* 0x0028800500487984 */ /* 0x000f220008004c00 */
        /* <DEDUP_REMOVED lines=39> */
[C---:B---3--:R-:W-:Y:S01]  /*3100*/  FFMA R60, R52.reuse, R156, R151 ;  /* 0x0000009c343c7223 */ /* 0x048fe20000000097 */
        /* <DEDUP_REMOVED lines=8> */
[----:B------:R-:W2:Y:S01]  /*3190*/  LDS.128 R60, [R0.X4+UR5+0x2980] ;  /* 0x00298005003c7984 */ /* 0x000ea20008004c00 */
[C---:B------:R-:W-:Y:S01]  /*31a0*/  FFMA R81, R53.reuse, R153, R150 ;  /* 0x0000009935517223 */ /* 0x040fe20000000096 */
[----:B------:R-:W-:Y:S01]  /*31b0*/  FFMA R53, R53, R161, R52 ;  /* 0x000000a135357223 */ /* 0x000fe20000000034 */
[C---:B------:R-:W-:Y:S01]  /*31c0*/  FFMA R80, R54.reuse, R70, R83 ;  /* 0x0000004636507223 */ /* 0x040fe20000000053 */
[C---:B------:R-:W-:Y:S01]  /*31d0*/  FFMA R42, R54.reuse, R158, R43 ;  /* 0x0000009e362a7223 */ /* 0x040fe2000000002b */
[C---:B------:R-:W-:Y:S01]  /*31e0*/  FFMA R82, R54.reuse, R154, R81 ;  /* 0x0000009a36527223 */ /* 0x040fe20000000051 */
[----:B------:R-:W-:Y:S01]  /*31f0*/  FFMA R52, R54, R162, R53 ;  /* 0x000000a236347223 */ /* 0x000fe20000000035 */
[C---:B------:R-:W-:Y:S01]  /*3200*/  FFMA R43, R55.reuse, R71, R80 ;  /* 0x00000047372b7223 */ /* 0x040fe20000000050 */
[C---:B----4-:R-:W-:Y:S01]  /*3210*/  FFMA R80, R72.reuse, R156, R67 ;  /* 0x0000009c48507223 */ /* 0x050fe20000000043 */
        /* <DEDUP_REMOVED lines=11> */
[----:B------:R-:W3:Y:S01]  /*32d0*/  LDS.128 R64, [R0.X4+UR5+0x3000] ;  /* 0x0030000500407984 */ /* 0x000ee20008004c00 */
[C---:B------:R-:W-:Y:S01]  /*32e0*/  FFMA R72, R74.reuse, R70, R83 ;  /* 0x000000464a487223 */ /* 0x040fe20000000053 */
[C---:B------:R-:W-:Y:S01]  /*32f0*/  FFMA R120, R74.reuse, R154, R81 ;  /* 0x0000009a4a787223 */ /* 0x040fe20000000051 */
[----:B------:R-:W-:Y:S01]  /*3300*/  FFMA R54, R74, R162, R73 ;  /* 0x000000a24a367223 */ /* 0x000fe20000000049 */
[C---:B-1----:R-:W-:Y:S01]  /*3310*/  FFMA R74, R56.reuse, R156, R51 ;  /* 0x0000009c384a7223 */ /* 0x042fe20000000033 */
[C---:B------:R-:W-:Y:S01]  /*3320*/  FFMA R115, R75.reuse, R71, R72 ;  /* 0x000000474b737223 */ /* 0x040fe20000000048 */
[C---:B------:R-:W-:Y:S01]  /*3330*/  FFMA R72, R56.reuse, R152, R50 ;  /* 0x0000009838487223 */ /* 0x040fe20000000032 */
[C---:B------:R-:W-:Y:S01]  /*3340*/  FFMA R50, R56.reuse, R68, R49 ;  /* 0x0000004438327223 */ /* 0x040fe20000000031 */
[C---:B------:R-:W-:Y:S01]  /*3350*/  FFMA R121, R75.reuse, R159, R80 ;  /* 0x0000009f4b797223 */ /* 0x040fe20000000050 */
[C---:B------:R-:W-:Y:S01]  /*3360*/  FFMA R120, R75.reuse, R155, R120 ;  /* 0x0000009b4b787223 */ /* 0x040fe20000000078 */
[----:B------:R-:W-:Y:S01]  /*3370*/  FFMA R54, R75, R163, R54 ;  /* 0x000000a34b367223 */ /* 0x000fe20000000036 */
[C---:B------:R-:W-:Y:S01]  /*3380*/  FFMA R49, R57.reuse, R157, R74 ;  /* 0x0000009d39317223 */ /* 0x040fe2000000004a */
[C---:B------:R-:W-:Y:S01]  /*3390*/  FFMA R51, R57.reuse, R153, R72 ;  /* 0x0000009939337223 */ /* 0x040fe20000000048 */
[----:B------:R-:W-:Y:S01]  /*33a0*/  FFMA R48, R56, R160, R48 ;  /* 0x000000a038307223 */ /* 0x000fe20000000030 */
[----:B------:R-:W1:Y:S01]  /*33b0*/  LDS.128 R72, [R0.X4+UR5+0x3080] ;  /* 0x0030800500487984 */ /* 0x000e620008004c00 */
[C---:B------:R-:W-:Y:S01]  /*33c0*/  FFMA R55, R57.reuse, R69, R50 ;  /* 0x0000004539377223 */ /* 0x040fe20000000032 */
[C---:B------:R-:W-:Y:S01]  /*33d0*/  FFMA R50, R58.reuse, R154, R51 ;  /* 0x0000009a3a327223 */ /* 0x040fe20000000033 */
[----:B------:R-:W-:Y:S01]  /*33e0*/  FFMA R57, R57, R161, R48 ;  /* 0x000000a139397223 */ /* 0x000fe20000000030 */
[C---:B------:R-:W-:Y:S01]  /*33f0*/  FFMA R114, R58.reuse, R158, R49 ;  /* 0x0000009e3a727223 */ /* 0x040fe20000000031 */
[----:B------:R-:W-:Y:S01]  /*3400*/  FFMA R112, R58, R70, R55 ;  /* 0x000000463a707223 */ /* 0x000fe20000000037 */
[----:B--2---:R-:W-:Y:S01]  /*3410*/  FFMA R56, R60, R156, R119 ;  /* 0x0000009c3c387223 */ /* 0x004fe20000000077 */
        /* <DEDUP_REMOVED lines=19> */
[C---:B---3--:R-:W-:Y:S01]  /*3550*/  FFMA R60, R64.reuse, R156, R127 ;  /* 0x0000009c403c7223 */ /* 0x048fe2000000007f */
[C---:B------:R-:W-:Y:S01]  /*3560*/  FFMA R126, R64.reuse, R152, R126 ;  /* 0x00000098407e7223 */ /* 0x040fe2000000007e */
[C---:B------:R-:W-:Y:S01]  /*3570*/  FFMA R109, R63.reuse, R71, R50 ;  /* 0x000000473f6d7223 */ /* 0x040fe20000000032 */
[----:B------:R-:W-:Y:S01]  /*3580*/  FFMA R49, R63, R163, R62 ;  /* 0x000000a33f317223 */ /* 0x000fe2000000003e */
        /* <DEDUP_REMOVED lines=9> */
[----:B------:R-:W-:Y:S01]  /*3620*/  FFMA R106, R66, R70, R81 ;  /* 0x00000046426a7223 */ /* 0x000fe20000000051 */
[----:B-1----:R-:W-:Y:S01]  /*3630*/  FFMA R130, R72, R152, R130 ;  /* 0x0000009848827223 */ /* 0x002fe20000000082 */
[----:B------:R-:W-:Y:S01]  /*3640*/  FFMA R50, R66, R162, R65 ;  /* 0x000000a242327223 */ /* 0x000fe20000000041 */
        /* <DEDUP_REMOVED lines=10> */
[----:B------:R-:W-:Y:S01]  /*36f0*/  FFMA R50, R67, R163, R50 ;  /* 0x000000a343327223 */ /* 0x000fe20000000032 */
[C---:B------:R-:W-:Y:S01]  /*3700*/  FFMA R80, R74.reuse, R158, R51 ;  /* 0x0000009e4a507223 */ /* 0x040fe20000000033 */
[----:B------:R-:W1:Y:S01]  /*3710*/  LDS.128 R64, [R0.X4+UR5+0x3800] ;  /* 0x0038000500407984 */ /* 0x000e620008004c00 */
        /* <DEDUP_REMOVED lines=14> */
[----:B------:R-:W2:Y:S01]  /*3800*/  LDS.128 R72, [R0.X4+UR5+0x3880] ;  /* 0x0038800500487984 */ /* 0x000ea20008004c00 */
[-C--:B------:R-:W-:Y:S01]  /*3810*/  FFMA R57, R57, R161.reuse, R56 ;  /* 0x000000a139397223 */ /* 0x080fe20000000038 */
[----:B------:R-:W-:Y:S01]  /*3820*/  FFMA R102, R58, R158, R55 ;  /* 0x0000009e3a667223 */ /* 0x000fe20000000037 */
[----:B---3--:R-:W-:Y:S01]  /*3830*/  FFMA R136, R60, R160, R136 ;  /* 0x000000a03c887223 */ /* 0x008fe20000000088 */
[C---:B------:R-:W-:Y:S01]  /*3840*/  FFMA R82, R58.reuse, R154, R81 ;  /* 0x0000009a3a527223 */ /* 0x040fe20000000051 */
[C---:B------:R-:W-:Y:S01]  /*3850*/  FFMA R80, R58.reuse, R70, R83 ;  /* 0x000000463a507223 */ /* 0x040fe20000000053 */
[----:B------:R-:W-:Y:S01]  /*3860*/  FFMA R56, R58, R162, R57 ;  /* 0x000000a23a387223 */ /* 0x000fe20000000039 */
        /* <DEDUP_REMOVED lines=17> */
[----:B------:R-:W-:Y:S01]  /*3980*/  FFMA R59, R63, R155, R60 ;  /* 0x0000009b3f3b7223 */ /* 0x000fe2000000003c */
[C---:B-1----:R-:W-:Y:S01]  /*3990*/  FFMA R60, R64.reuse, R156, R79 ;  /* 0x0000009c403c7223 */ /* 0x042fe2000000004f */
[C---:B------:R-:W-:Y:S01]  /*39a0*/  FFMA R76, R64.reuse, R160, R76 ;  /* 0x000000a0404c7223 */ /* 0x040fe2000000004c */
[C---:B------:R-:W-:Y:S01]  /*39b0*/  FFMA R78, R64.reuse, R152, R78 ;  /* 0x00000098404e7223 */ /* 0x040fe2000000004e */
[----:B------:R-:W-:Y:S01]  /*39c0*/  FFMA R64, R64, R68, R77 ;  /* 0x0000004440407223 */ /* 0x000fe2000000004d */
[----:B------:R-:W-:Y:S01]  /*39d0*/  FFMA R61, R65, R157, R60 ;  /* 0x0000009d413d7223 */ /* 0x000fe2000000003c */
        /* <DEDUP_REMOVED lines=9> */
[----:B------:R-:W-:Y:S01]  /*3a70*/  FFMA R95, R67, R159, R64 ;  /* 0x0000009f435f7223 */ /* 0x000fe20000000040 */
[C---:B--2---:R-:W-:Y:S01]  /*3a80*/  FFMA R64, R72.reuse, R68, R45 ;  /* 0x0000004448407223 */ /* 0x044fe2000000002d */
[C---:B------:R-:W-:Y:S01]  /*3a90*/  FFMA R46, R72.reuse, R152, R46 ;  /* 0x00000098482e7223 */ /* 0x040fe2000000002e */
[----:B------:R-:W1:Y:S01]  /*3aa0*/  LDS.128 R60, [R0.X4+UR5+0x3980] ;  /* 0x00398005003c7984 */ /* 0x000e620008004c00 */
        /* <DEDUP_REMOVED lines=10> */
[----:B------:R-:W-:Y:S01]  /*3b50*/  LDS.128 R84, [R0.X4+UR5+0x10] ;  /* 0x0000100500547984 */ /* 0x000fe20008004c00 */
[C---:B------:R-:W-:Y:S01]  /*3b60*/  FFMA R100, R74.reuse, R162, R65 ;  /* 0x000000a24a647223 */ /* 0x040fe20000000041 */
[C---:B------:R-:W-:Y:S01]  /*3b70*/  FFMA R94, R67.reuse, R155, R94 ;  /* 0x0000009b435e7223 */ /* 0x040fe2000000005e */
[C---:B------:R-:W-:Y:S01]  /*3b80*/  FFMA R93, R67.reuse, R71, R66 ;  /* 0x00000047435d7223 */ /* 0x040fe20000000042 */
[----:B------:R-:W2:Y:S01]  /*3b90*/  LDS.128 R44, [R9+0x90] ;  /* 0x00009000092c7984 */ /* 0x000ea20000000c00 */
[----:B------:R-:W-:Y:S01]  /*3ba0*/  FFMA R96, R67, R163, R96 ;  /* 0x000000a343607223 */ /* 0x000fe20000000060 */
[----:B------:R-:W-:Y:S01]  /*3bb0*/  FFMA R74, R74, R158, R73 ;  /* 0x0000009e4a4a7223 */ /* 0x000fe20000000049 */
[C---:B------:R-:W-:Y:S01]  /*3bc0*/  FFMA R99, R75.reuse, R155, R72 ;  /* 0x0000009b4b637223 */ /* 0x040fe20000000048 */
[----:B------:R-:W4:Y:S01]  /*3bd0*/  LDS.128 R76, [R9+0x10] ;  /* 0x00001000094c7984 */ /* 0x000f220000000c00 */
[C---:B---3--:R-:W-:Y:S01]  /*3be0*/  FFMA R72, R80.reuse, R152, R30 ;  /* 0x0000009850487223 */ /* 0x048fe2000000001e */
[C---:B------:R-:W-:Y:S01]  /*3bf0*/  FFMA R97, R75.reuse, R159, R74 ;  /* 0x0000009f4b617223 */ /* 0x040fe2000000004a */
[C---:B------:R-:W-:Y:S01]  /*3c00*/  FFMA R74, R80.reuse, R156, R31 ;  /* 0x0000009c504a7223 */ /* 0x040fe2000000001f */
[----:B------:R-:W3:Y:S01]  /*3c10*/  LDS.128 R64, [R9+0x190] ;  /* 0x0001900009407984 */ /* 0x000ee20000000c00 */
[C---:B------:R-:W-:Y:S01]  /*3c20*/  FFMA R30, R80.reuse, R68, R29 ;  /* 0x00000044501e7223 */ /* 0x040fe2000000001d */
[----:B------:R-:W-:Y:S01]  /*3c30*/  FFMA R28, R80, R160, R28 ;  /* 0x000000a0501c7223 */ /* 0x000fe2000000001c */
[C---:B------:R-:W-:Y:S01]  /*3c40*/  FFMA R98, R75.reuse, R71, R98 ;  /* 0x000000474b627223 */ /* 0x040fe20000000062 */
[----:B------:R-:W5:Y:S01]  /*3c50*/  LDS.128 R88, [R9+0x110] ;  /* 0x0001100009587984 */ /* 0x000f620000000c00 */
[----:B------:R-:W-:Y:S01]  /*3c60*/  FFMA R100, R75, R163, R100 ;  /* 0x000000a34b647223 */ /* 0x000fe20000000064 */
[C---:B------:R-:W-:Y:S01]  /*3c70*/  FFMA R73, R81.reuse, R157, R74 ;  /* 0x0000009d51497223 */ /* 0x040fe2000000004a */
[C---:B------:R-:W-:Y:S01]  /*3c80*/  FFMA R75, R81.reuse, R153, R72 ;  /* 0x00000099514b7223 */ /* 0x040fe20000000048 */
[C---:B------:R-:W-:Y:S01]  /*3c90*/  FFMA R117, R81.reuse, R69, R30 ;  /* 0x0000004551757223 */ /* 0x040fe2000000001e */
[----:B------:R-:W-:Y:S01]  /*3ca0*/  FFMA R81, R81, R161, R28 ;  /* 0x000000a151517223 */ /* 0x000fe2000000001c */
[C---:B------:R-:W-:Y:S01]  /*3cb0*/  FFMA R74, R82.reuse, R158, R73 ;  /* 0x0000009e524a7223 */ /* 0x040fe20000000049 */
[----:B------:R-:W5:Y:S01]  /*3cc0*/  LDS.128 R28, [R0.X4+UR5+0x90] ;  /* 0x00009005001c7984 */ /* 0x000f620008004c00 */
        /* <DEDUP_REMOVED lines=8> */
[----:B------:R-:W1:Y:S01]  /*3d50*/  LDS.128 R72, [R0.X4+UR5+0x110] ;  /* 0x0001100500487984 */ /* 0x000e620008004c00 */
        /* <DEDUP_REMOVED lines=11> */
[C---:B--2---:R-:W-:Y:S01]  /*3e10*/  FFMA R60, R84.reuse, R44, R5 ;  /* 0x0000002c543c7223 */ /* 0x044fe20000000005 */
[C---:B------:R-:W-:Y:S01]  /*3e20*/  FFMA R159, R63.reuse, R159, R158 ;  /* 0x0000009f3f9f7223 */ /* 0x040fe2000000009e */
[C---:B------:R-:W-:Y:S01]  /*3e30*/  FFMA R155, R63.reuse, R155, R154 ;  /* 0x0000009b3f9b7223 */ /* 0x040fe2000000009a */
[C---:B------:R-:W-:Y:S01]  /*3e40*/  FFMA R71, R63.reuse, R71, R70 ;  /* 0x000000473f477223 */ /* 0x040fe20000000046 */
[C---:B----4-:R-:W-:Y:S01]  /*3e50*/  FFMA R4, R84.reuse, R76, R4 ;  /* 0x0000004c54047223 */ /* 0x050fe20000000004 */
[----:B------:R-:W-:Y:S01]  /*3e60*/  FFMA R163, R63, R163, R62 ;  /* 0x000000a33fa37223 */ /* 0x000fe2000000003e */
[C---:B------:R-:W-:Y:S01]  /*3e70*/  FFMA R5, R85.reuse, R45, R60 ;  /* 0x0000002d55057223 */ /* 0x040fe2000000003c */
[----:B---3--:R-:W-:Y:S01]  /*3e80*/  FFMA R6, R84, R64, R6 ;  /* 0x0000004054067223 */ /* 0x008fe20000000006 */
[----:B------:R-:W2:Y:S01]  /*3e90*/  LDS.128 R60, [R0.X4+UR5+0x190] ;  /* 0x00019005003c7984 */ /* 0x000ea20008004c00 */
[C---:B------:R-:W-:Y:S01]  /*3ea0*/  FFMA R69, R85.reuse, R77, R4 ;  /* 0x0000004d55457223 */ /* 0x040fe20000000004 */
[----:B------:R-:W-:Y:S01]  /*3eb0*/  FFMA R4, R86, R46, R5 ;  /* 0x0000002e56047223 */ /* 0x000fe20000000005 */
[----:B-----5:R-:W-:Y:S01]  /*3ec0*/  FFMA R84, R84, R88, R3 ;  /* 0x0000005854547223 */ /* 0x020fe20000000003 */
[----:B------:R-:W-:Y:S01]  /*3ed0*/  FFMA R3, R85, R65, R6 ;  /* 0x0000004155037223 */ /* 0x000fe20000000006 */
        /* <DEDUP_REMOVED lines=13> */
[C---:B------:R-:W-:Y:S01]  /*3fb0*/  FFMA R10, R30.reuse, R90, R81 ;  /* 0x0000005a1e0a7223 */ /* 0x040fe20000000051 */
[----:B------:R-:W-:Y:S01]  /*3fc0*/  FFMA R29, R29, R77, R8 ;  /* 0x0000004d1d1d7223 */ /* 0x000fe20000000008 */
[----:B------:R-:W-:Y:S01]  /*3fd0*/  FFMA R28, R30, R66, R11 ;  /* 0x000000421e1c7223 */ /* 0x000fe2000000000b */
[C---:B-1----:R-:W-:Y:S01]  /*3fe0*/  FFMA R14, R72.reuse, R64, R14 ;  /* 0x00000040480e7223 */ /* 0x042fe2000000000e */
[----:B------:R-:W-:Y:S01]  /*3ff0*/  FFMA R12, R72, R44, R12 ;  /* 0x0000002c480c7223 */ /* 0x000fe2000000000c */
        /* <DEDUP_REMOVED lines=9> */
[----:B------:R-:W1:Y:S01]  /*4090*/  LDS.128 R12, [R0.X4+UR5+0x890] ;  /* 0x00089005000c7984 */ /* 0x000e620008004c00 */
[C---:B------:R-:W-:Y:S01]  /*40a0*/  FFMA R8, R31.reuse, R79, R8 ;  /* 0x0000004f1f087223 */ /* 0x040fe20000000008 */
[----:B------:R-:W-:Y:S01]  /*40b0*/  FFMA R31, R31, R47, R30 ;  /* 0x0000002f1f1f7223 */ /* 0x000fe2000000001e */
[C---:B------:R-:W-:Y:S01]  /*40c0*/  FFMA R30, R74.reuse, R90, R81 ;  /* 0x0000005a4a1e7223 */ /* 0x040fe20000000051 */
[----:B------:R-:W-:Y:S01]  /*40d0*/  FFMA R73, R73, R77, R72 ;  /* 0x0000004d49497223 */ /* 0x000fe20000000048 */
[----:B------:R-:W-:Y:S01]  /*40e0*/  FFMA R70, R74, R66, R29 ;  /* 0x000000424a467223 */ /* 0x000fe2000000001d */
[----:B------:R-:W-:Y:S01]  /*40f0*/  FFMA R86, R86, R90, R85 ;  /* 0x0000005a56567223 */ /* 0x000fe20000000055 */
[C---:B------:R-:W-:Y:S01]  /*4100*/  FFMA R29, R75.reuse, R91, R30 ;  /* 0x0000005b4b1d7223 */ /* 0x040fe2000000001e */
[C---:B--2---:R-:W-:Y:S01]  /*4110*/  FFMA R18, R60.reuse, R64, R18 ;  /* 0x000000403c127223 */ /* 0x044fe20000000012 */
[----:B------:R-:W-:Y:S01]  /*4120*/  FFMA R16, R60, R44, R16 ;  /* 0x0000002c3c107223 */ /* 0x000fe20000000010 */
[C---:B------:R-:W-:Y:S01]  /*4130*/  FFMA R28, R74.reuse, R78, R73 ;  /* 0x0000004e4a1c7223 */ /* 0x040fe20000000049 */
[----:B------:R-:W-:Y:S01]  /*4140*/  FFMA R30, R75, R67, R70 ;  /* 0x000000434b1e7223 */ /* 0x000fe20000000046 */
[----:B------:R-:W-:Y:S01]  /*4150*/  FFMA R74, R74, R46, R83 ;  /* 0x0000002e4a4a7223 */ /* 0x000fe20000000053 */
[C---:B------:R-:W-:Y:S01]  /*4160*/  FFMA R70, R60.reuse, R88, R19 ;  /* 0x000000583c467223 */ /* 0x040fe20000000013 */
[----:B------:R-:W-:Y:S01]  /*4170*/  FFMA R60, R60, R76, R17 ;  /* 0x0000004c3c3c7223 */ /* 0x000fe20000000011 */
[C---:B------:R-:W-:Y:S01]  /*4180*/  FFMA R73, R61.reuse, R65, R18 ;  /* 0x000000413d497223 */ /* 0x040fe20000000012 */
[C---:B------:R-:W-:Y:S01]  /*4190*/  FFMA R83, R61.reuse, R45, R16 ;  /* 0x0000002d3d537223 */ /* 0x040fe20000000010 */
[C---:B------:R-:W-:Y:S01]  /*41a0*/  FFMA R81, R61.reuse, R89, R70 ;  /* 0x000000593d517223 */ /* 0x040fe20000000046 */
[----:B------:R-:W2:Y:S01]  /*41b0*/  LDS.128 R16, [R0.X4+UR5+0x910] ;  /* 0x0009100500107984 */ /* 0x000ea20008004c00 */
[----:B------:R-:W-:Y:S01]  /*41c0*/  FFMA R61, R61, R77, R60 ;  /* 0x0000004d3d3d7223 */ /* 0x000fe2000000003c */
        /* <DEDUP_REMOVED lines=54> */
[C---:B------:R-:W-:Y:S01]  /*4530*/  FFMA R82, R18.reuse, R90, R81 ;  /* 0x0000005a12527223 */ /* 0x040fe20000000051 */
[----:B------:R-:W-:Y:S01]  /*4540*/  FFMA R68, R87, R67, R68 ;  /* 0x0000004357447223 */ /* 0x000fe20000000044 */
        /* <DEDUP_REMOVED lines=12> */
[----:B------:R-:W3:Y:S01]  /*4610*/  LDS.128 R16, [R0.X4+UR5+0x1110] ;  /* 0x0011100500107984 */ /* 0x000ee20008004c00 */
[C---:B------:R-:W-:Y:S01]  /*4620*/  FFMA R119, R21.reuse, R45, R200 ;  /* 0x0000002d15777223 */ /* 0x040fe200000000c8 */
        /* <DEDUP_REMOVED lines=22> */
[C---:B--2---:R-:W-:Y:S01]  /*4790*/  FFMA R194, R12.reuse, R64, R194 ;  /* 0x000000400cc27223 */ /* 0x044fe200000000c2 */
        /* <DEDUP_REMOVED lines=31> */
[-C--:B------:R-:W-:Y:S01]  /*4990*/  FFMA R87, R87, R91.reuse, R86 ;  /* 0x0000005b57577223 */ /* 0x080fe20000000056 */
[C---:B------:R-:W-:Y:S01]  /*49a0*/  FFMA R162, R18.reuse, R78, R17 ;  /* 0x0000004e12a27223 */ /* 0x040fe20000000011 */
[C---:B------:R-:W-:Y:S01]  /*49b0*/  FFMA R189, R19.reuse, R91, R16 ;  /* 0x0000005b13bd7223 */ /* 0x040fe20000000010 */
[----:B------:R-:W-:Y:S01]  /*49c0*/  FFMA R18, R18, R46, R119 ;  /* 0x0000002e12127223 */ /* 0x000fe20000000077 */
        /* <DEDUP_REMOVED lines=25> */
[----:B------:R-:W2:Y:S01]  /*4b60*/  LDS.128 R20, [R0.X4+UR5+0x1990] ;  /* 0x0019900500147984 */ /* 0x000ea20008004c00 */
[C---:B------:R-:W-:Y:S01]  /*4b70*/  FFMA R85, R5.reuse, R65, R182 ;  /* 0x0000004105557223 */ /* 0x040fe200000000b6 */
[C---:B------:R-:W-:Y:S01]  /*4b80*/  FFMA R119, R5.reuse, R45, R180 ;  /* 0x0000002d05777223 */ /* 0x040fe200000000b4 */
[----:B------:R-:W-:Y:S01]  /*4b90*/  FFMA R5, R5, R77, R4 ;  /* 0x0000004d05057223 */ /* 0x000fe20000000004 */
[C---:B------:R-:W-:Y:S01]  /*4ba0*/  FFMA R154, R6.reuse, R90, R117 ;  /* 0x0000005a069a7223 */ /* 0x040fe20000000075 */
[----:B------:R-:W-:Y:S01]  /*4bb0*/  FFMA R4, R6, R66, R85 ;  /* 0x0000004206047223 */ /* 0x000fe20000000055 */
[----:B---3--:R-:W-:Y:S01]  /*4bc0*/  FFMA R178, R12, R64, R178 ;  /* 0x000000400cb27223 */ /* 0x008fe200000000b2 */
        /* <DEDUP_REMOVED lines=15> */
[----:B------:R-:W-:-:S02]  /*4cc0*/  FFMA R150, R14, R90, R117 ;  /* 0x0000005a0e967223 */ /* 0x000fc40000000075 */
        /* <DEDUP_REMOVED lines=16> */
[----:B------:R-:W-:Y:S01]  /*4dd0*/  FFMA R146, R18, R90, R117 ;  /* 0x0000005a12927223 */ /* 0x000fe20000000075 */
[----:B--2---:R-:W-:Y:S01]  /*4de0*/  FFMA R170, R20, R64, R170 ;  /* 0x0000004014aa7223 */ /* 0x004fe200000000aa */
        /* <DEDUP_REMOVED lines=16> */
[C---:B---3--:R-:W-:Y:S01]  /*4ef0*/  FFMA R166, R4.reuse, R64, R166 ;  /* 0x0000004004a67223 */ /* 0x048fe200000000a6 */
[----:B------:R-:W-:Y:S01]  /*4f00*/  FFMA R164, R4, R44, R164 ;  /* 0x0000002c04a47223 */ /* 0x000fe200000000a4 */
[----:B------:R-:W-:Y:S01]  /*4f10*/  FFMA R140, R22, R78, R21 ;  /* 0x0000004e168c7223 */ /* 0x000fe20000000015 */
[----:B------:R-:W-:Y:S01]  /*4f20*/  FFMA R141, R23, R67, R20 ;  /* 0x00000043178d7223 */ /* 0x000fe20000000014 */
        /* <DEDUP_REMOVED lines=45> */
[----:B------:R-:W-:Y:S01]  /*5200*/  FFMA R17, R17, R77, R34 ;  /* 0x0000004d11117223 */ /* 0x000fe20000000022 */
[----:B------:R-:W-:-:S02]  /*5210*/  FFMA R130, R18, R90, R35 ;  /* 0x0000005a12827223 */ /* 0x000fc40000000023 */
[C---:B------:R-:W-:Y:S01]  /*5220*/  FFMA R129, R19.reuse, R67, R16 ;  /* 0x0000004313817223 */ /* 0x040fe20000000010 */
[C---:B------:R-:W-:Y:S01]  /*5230*/  FFMA R128, R18.reuse, R78, R17 ;  /* 0x0000004e12807223 */ /* 0x040fe20000000011 */
[----:B------:R-:W-:Y:S01]  /*5240*/  FFMA R18, R18, R46, R37 ;  /* 0x0000002e12127223 */ /* 0x000fe20000000025 */
[C---:B---3--:R-:W-:Y:S01]  /*5250*/  FFMA R16, R20.reuse, R44, R41 ;  /* 0x0000002c14107223 */ /* 0x048fe20000000029 */
        /* <DEDUP_REMOVED lines=61> */
[----:B------:R-:W3:Y:S01]  /*5630*/  LDS.128 R12, [R0.X4+UR5+0x3090] ;  /* 0x00309005000c7984 */ /* 0x000ee20008004c00 */
        /* <DEDUP_REMOVED lines=39> */
[C---:B---3--:R-:W-:Y:S01]  /*58b0*/  FFMA R104, R12.reuse, R88, R104 ;  /* 0x000000580c687223 */ /* 0x048fe20000000068 */
        /* <DEDUP_REMOVED lines=50> */
[C---:B---3--:R-:W-:Y:S01]  /*5be0*/  FFMA R20, R32.reuse, R64, R95 ;  /* 0x0000004020147223 */ /* 0x048fe2000000005f */
        /* <DEDUP_REMOVED lines=16> */
[C---:B-1----:R-:W-:Y:S01]  /*5cf0*/  FFMA R98, R12.reuse, R44, R98 ;  /* 0x0000002c0c627223 */ /* 0x042fe20000000062 */
        /* <DEDUP_REMOVED lines=12> */
[----:B------:R-:W-:Y:S01]  /*5dc0*/  LDS.128 R96, [R9+0x20] ;  /* 0x0000200009607984 */ /* 0x000fe20000000c00 */
[C---:B------:R-:W-:Y:S01]  /*5dd0*/  FFMA R120, R14.reuse, R78, R57 ;  /* 0x0000004e0e787223 */ /* 0x040fe20000000039 */
[----:B------:R-:W-:Y:S01]  /*5de0*/  FFMA R14, R14, R66, R13 ;  /* 0x000000420e0e7223 */ /* 0x000fe2000000000d */
[C---:B------:R-:W-:Y:S01]  /*5df0*/  FFMA R117, R15.reuse, R47, R12 ;  /* 0x0000002f0f757223 */ /* 0x040fe2000000000c */
[----:B------:R-:W-:Y:S01]  /*5e00*/  LDS.128 R32, [R9+0xa0] ;  /* 0x0000a00009207984 */ /* 0x000fe20000000c00 */
[C---:B------:R-:W-:Y:S01]  /*5e10*/  FFMA R118, R15.reuse, R91, R118 ;  /* 0x0000005b0f767223 */ /* 0x040fe20000000076 */
[C---:B------:R-:W-:Y:S01]  /*5e20*/  FFMA R119, R15.reuse, R67, R14 ;  /* 0x000000430f777223 */ /* 0x040fe2000000000e */
[C---:B--2---:R-:W-:Y:S01]  /*5e30*/  FFMA R14, R16.reuse, R64, R211 ;  /* 0x00000040100e7223 */ /* 0x044fe200000000d3 */
[----:B------:R-:W1:Y:S01]  /*5e40*/  LDS.128 R100, [R0.X4+UR5+0x20] ;  /* 0x0000200500647984 */ /* 0x000e620008004c00 */
[C---:B------:R-:W-:Y:S01]  /*5e50*/  FFMA R12, R16.reuse, R44, R209 ;  /* 0x0000002c100c7223 */ /* 0x040fe200000000d1 */
[----:B------:R-:W-:Y:S01]  /*5e60*/  FFMA R120, R15, R79, R120 ;  /* 0x0000004f0f787223 */ /* 0x000fe20000000078 */
[C---:B------:R-:W-:Y:S01]  /*5e70*/  FFMA R121, R17.reuse, R65, R14 ;  /* 0x0000004111797223 */ /* 0x040fe2000000000e */
[----:B------:R-:W2:Y:S01]  /*5e80*/  LDS.128 R56, [R9+0x1a0] ;  /* 0x0001a00009387984 */ /* 0x000ea20000000c00 */
[C---:B------:R-:W-:Y:S01]  /*5e90*/  FFMA R167, R17.reuse, R45, R12 ;  /* 0x0000002d11a77223 */ /* 0x040fe2000000000c */
[C---:B------:R-:W-:Y:S01]  /*5ea0*/  FFMA R210, R16.reuse, R88, R210 ;  /* 0x0000005810d27223 */ /* 0x040fe200000000d2 */
[----:B------:R-:W-:Y:S01]  /*5eb0*/  FFMA R208, R16, R76, R208 ;  /* 0x0000004c10d07223 */ /* 0x000fe200000000d0 */
[----:B------:R-:W-:Y:S01]  /*5ec0*/  LDS.128 R92, [R9+0x120] ;  /* 0x00012000095c7984 */ /* 0x000fe20000000c00 */
[C---:B------:R-:W-:Y:S01]  /*5ed0*/  FFMA R16, R18.reuse, R46, R167 ;  /* 0x0000002e12107223 */ /* 0x040fe200000000a7 */
[C---:B------:R-:W-:Y:S01]  /*5ee0*/  FFMA R165, R17.reuse, R89, R210 ;  /* 0x0000005911a57223 */ /* 0x040fe200000000d2 */
[----:B------:R-:W-:Y:S01]  /*5ef0*/  FFMA R17, R17, R77, R208 ;  /* 0x0000004d11117223 */ /* 0x000fe200000000d0 */
[----:B------:R-:W4:Y:S01]  /*5f00*/  LDS.128 R12, [R0.X4+UR5+0xa0] ;  /* 0x0000a005000c7984 */ /* 0x000f220008004c00 */
        /* <DEDUP_REMOVED lines=24> */
[C---:B-1----:R-:W-:Y:S01]  /*6090*/  FFMA R22, R100.reuse, R32, R69 ;  /* 0x0000002064167223 */ /* 0x042fe20000000045 */
[C---:B------:R-:W-:Y:S01]  /*60a0*/  FFMA R20, R100.reuse, R96, R3 ;  /* 0x0000006064147223 */ /* 0x040fe20000000003 */
[----:B--2---:R-:W-:-:S02]  /*60b0*/  FFMA R68, R100, R56, R68 ;  /* 0x0000003864447223 */ /* 0x004fc40000000044 */
[C---:B------:R-:W-:Y:S01]  /*60c0*/  FFMA R45, R101.reuse, R33, R22 ;  /* 0x00000021652d7223 */ /* 0x040fe20000000016 */
[C---:B------:R-:W-:Y:S02]  /*60d0*/  FFMA R47, R101.reuse, R97, R20 ;  /* 0x00000061652f7223 */ /* 0x040fe40000000014 */
[----:B------:R-:W1:Y:S01]  /*60e0*/  LDS.128 R20, [R0.X4+UR5+0x1a0] ;  /* 0x0001a00500147984 */ /* 0x000e620008004c00 */
[----:B------:R-:W-:Y:S01]  /*60f0*/  FFMA R3, R101, R57, R68 ;  /* 0x0000003965037223 */ /* 0x000fe20000000044 */
[C---:B------:R-:W-:Y:S01]  /*6100*/  FFMA R46, R102.reuse, R34, R45 ;  /* 0x00000022662e7223 */ /* 0x040fe2000000002d */
[----:B------:R-:W-:Y:S01]  /*6110*/  FFMA R44, R102, R98, R47 ;  /* 0x00000062662c7223 */ /* 0x000fe2000000002f */
[----:B----4-:R-:W-:Y:S01]  /*6120*/  FFMA R8, R12, R96, R8 ;  /* 0x000000600c087223 */ /* 0x010fe20000000008 */
[----:B------:R-:W-:Y:S01]  /*6130*/  FFMA R64, R102, R58, R3 ;  /* 0x0000003a66407223 */ /* 0x000fe20000000003 */
[C---:B------:R-:W-:Y:S01]  /*6140*/  FFMA R65, R103.reuse, R35, R46 ;  /* 0x0000002367417223 */ /* 0x040fe2000000002e */
[----:B------:R-:W-:Y:S01]  /*6150*/  FFMA R3, R103, R99, R44 ;  /* 0x0000006367037223 */ /* 0x000fe2000000002c */
[C---:B------:R-:W-:Y:S01]  /*6160*/  FFMA R44, R12.reuse, R56, R10 ;  /* 0x000000380c2c7223 */ /* 0x040fe2000000000a */
[C---:B------:R-:W-:Y:S01]  /*6170*/  FFMA R46, R12.reuse, R92, R11 ;  /* 0x0000005c0c2e7223 */ /* 0x040fe2000000000b */
[----:B------:R-:W-:Y:S01]  /*6180*/  FFMA R10, R12, R32, R31 ;  /* 0x000000200c0a7223 */ /* 0x000fe2000000001f */
        /* <DEDUP_REMOVED lines=110> */
[----:B------:R-:W-:Y:S01]  /*6870*/  FFMA R80, R22, R34, R81 ;  /* 0x0000002216507223 */ /* 0x000fe20000000051 */
[----:B---3--:R-:W-:Y:S01]  /*6880*/  FFMA R198, R28, R56, R198 ;  /* 0x000000381cc67223 */ /* 0x008fe200000000c6 */
[----:B------:R-:W-:Y:S01]  /*6890*/  FFMA R81, R23, R95, R20 ;  /* 0x0000005f17517223 */ /* 0x000fe20000000014 */
        /* <DEDUP_REMOVED lines=37> */
[C---:B--2---:R-:W-:Y:S01]  /*6af0*/  FFMA R14, R16.reuse, R92, R189 ;  /* 0x0000005c100e7223 */ /* 0x044fe200000000bd */
[----:B------:R-:W-:Y:S01]  /*6b00*/  FFMA R12, R16, R32, R161 ;  /* 0x00000020100c7223 */ /* 0x000fe200000000a1 */
        /* <DEDUP_REMOVED lines=11> */
[C---:B------:R-:W-:Y:S01]  /*6bc0*/  FFMA R189, R19.reuse, R95, R16 ;  /* 0x0000005f13bd7223 */ /* 0x040fe20000000010 */
[----:B------:R-:W-:Y:S01]  /*6bd0*/  FFMA R190, R18, R58, R89 ;  /* 0x0000003a12be7223 */ /* 0x000fe20000000059 */
[----:B---3--:R-:W-:Y:S01]  /*6be0*/  FFMA R158, R20, R56, R158 ;  /* 0x00000038149e7223 */ /* 0x008fe2000000009e */
[----:B------:R-:W-:Y:S01]  /*6bf0*/  FFMA R88, R18, R98, R17 ;  /* 0x0000006212587223 */ /* 0x000fe20000000011 */
[C---:B------:R-:W-:Y:S01]  /*6c00*/  FFMA R160, R20.reuse, R92, R160 ;  /* 0x0000005c14a07223 */ /* 0x040fe200000000a0 */
        /* <DEDUP_REMOVED lines=29> */
[-C--:B------:R-:W-:Y:S01]  /*6de0*/  FFMA R103, R103, R95.reuse, R102 ;  /* 0x0000005f67677223 */ /* 0x080fe20000000066 */
        /* <DEDUP_REMOVED lines=32> */
[----:B------:R-:W-:-:S02]  /*6ff0*/  FFMA R121, R17, R93, R146 ;  /* 0x0000005d11797223 */ /* 0x000fc40000000092 */
[----:B------:R-:W-:Y:S01]  /*7000*/  FFMA R17, R17, R97, R144 ;  /* 0x0000006111117223 */ /* 0x000fe20000000090 */
        /* <DEDUP_REMOVED lines=86> */
[C---:B------:R-:W-:Y:S01]  /*7570*/  FFMA R165, R23.reuse, R35, R20 ;  /* 0x0000002317a57223 */ /* 0x040fe20000000014 */
[----:B------:R-:W-:Y:S01]  /*7580*/  FFMA R166, R22, R94, R125 ;  /* 0x0000005e16a67223 */ /* 0x000fe2000000007d */
[C---:B---3--:R-:W-:Y:S01]  /*7590*/  FFMA R20, R24.reuse, R56, R6 ;  /* 0x0000003818147223 */ /* 0x048fe20000000006 */
[----:B------:R-:W-:Y:S01]  /*75a0*/  FFMA R6, R24, R92, R4 ;  /* 0x0000005c18067223 */ /* 0x000fe20000000004 */
[----:B------:R-:W-:Y:S01]  /*75b0*/  FFMA R22, R22, R98, R21 ;  /* 0x0000006216167223 */ /* 0x000fe20000000015 */
        /* <DEDUP_REMOVED lines=79> */
[----:B------:R-:W1:Y:S01]  /*7ab0*/  LDS.128 R4, [R0.X4+UR5+0x31a0] ;  /* 0x0031a00500047984 */ /* 0x000e620008004c00 */
[C---:B------:R-:W-:Y:S01]  /*7ac0*/  FFMA R148, R22.reuse, R58, R25 ;  /* 0x0000003a16947223 */ /* 0x040fe20000000019 */
[----:B------:R-:W-:Y:S01]  /*7ad0*/  FFMA R146, R22, R34, R37 ;  /* 0x0000002216927223 */ /* 0x000fe20000000025 */
[C---:B--2---:R-:W-:Y:S01]  /*7ae0*/  FFMA R86, R12.reuse, R56, R86 ;  /* 0x000000380c567223 */ /* 0x044fe20000000056 */
[C---:B------:R-:W-:Y:S01]  /*7af0*/  FFMA R104, R12.reuse, R92, R104 ;  /* 0x0000005c0c687223 */ /* 0x040fe20000000068 */
        /* <DEDUP_REMOVED lines=23> */
[C---:B------:R-:W-:Y:S01]  /*7c70*/  FFMA R27, R17.reuse, R93, R14 ;  /* 0x0000005d111b7223 */ /* 0x040fe2000000000e */
[----:B------:R-:W-:Y:S01]  /*7c80*/  FFMA R108, R16, R96, R108 ;  /* 0x00000060106c7223 */ /* 0x000fe2000000006c */
[----:B------:R-:W3:Y:S01]  /*7c90*/  LDS.128 R12, [R0.X4+UR5+0x38a0] ;  /* 0x0038a005000c7984 */ /* 0x000ee20008004c00 */
        /* <DEDUP_REMOVED lines=37> */
[-C--:B------:R-:W-:Y:S01]  /*7ef0*/  FFMA R7, R7, R99.reuse, R24 ;  /* 0x0000006307077223 */ /* 0x080fe20000000018 */
[----:B------:R-:W-:Y:S01]  /*7f00*/  FFMA R22, R22, R34, R21 ;  /* 0x0000002216167223 */ /* 0x000fe20000000015 */
[C---:B------:R-:W-:Y:S01]  /*7f10*/  FFMA R53, R23.reuse, R99, R20 ;  /* 0x0000006317357223 */ /* 0x040fe20000000014 */
[----:B------:R-:W2:Y:S01]  /*7f20*/  LDS.128 R24, [R0.X4+UR5+0x39a0] ;  /* 0x0039a00500187984 */ /* 0x000ea20008004c00 */
        /* <DEDUP_REMOVED lines=17> */
[----:B------:R-:W-:Y:S02]  /*8040*/  LDS.128 R20, [R9+0xb0] ;  /* 0x0000b00009147984 */ /* 0x000fe40000000c00 */
[C---:B------:R-:W-:Y:S01]  /*8050*/  FFMA R13, R15.reuse, R59, R14 ;  /* 0x0000003b0f0d7223 */ /* 0x040fe2000000000e */
[C---:B------:R-:W-:Y:S01]  /*8060*/  FFMA R14, R15.reuse, R35, R84 ;  /* 0x000000230f0e7223 */ /* 0x040fe20000000054 */
[----:B------:R-:W3:Y:S01]  /*8070*/  LDS.128 R104, [R0.X4+UR5+0x30] ;  /* 0x0000300500687984 */ /* 0x000ee20008004c00 */
[----:B------:R-:W-:Y:S01]  /*8080*/  FFMA R15, R15, R99, R54 ;  /* 0x000000630f0f7223 */ /* 0x000fe20000000036 */
[C---:B-1----:R-:W-:Y:S01]  /*8090*/  FFMA R84, R16.reuse, R56, R209 ;  /* 0x0000003810547223 */ /* 0x042fe200000000d1 */
[C---:B------:R-:W-:Y:S01]  /*80a0*/  FFMA R208, R16.reuse, R92, R208 ;  /* 0x0000005c10d07223 */ /* 0x040fe200000000d0 */
[----:B------:R-:W1:Y:S01]  /*80b0*/  LDS.128 R36, [R9+0x130] ;  /* 0x0001300009247984 */ /* 0x000e620000000c00 */
[C---:B------:R-:W-:Y:S01]  /*80c0*/  FFMA R54, R16.reuse, R32, R207 ;  /* 0x0000002010367223 */ /* 0x040fe200000000cf */
[----:B------:R-:W-:Y:S01]  /*80d0*/  FFMA R206, R16, R96, R206 ;  /* 0x0000006010ce7223 */ /* 0x000fe200000000ce */
[C---:B------:R-:W-:Y:S01]  /*80e0*/  FFMA R55, R17.reuse, R57, R84 ;  /* 0x0000003911377223 */ /* 0x040fe20000000054 */
[----:B------:R-:W4:Y:S01]  /*80f0*/  LDS.128 R48, [R9+0x1b0] ;  /* 0x0001b00009307984 */ /* 0x000f220000000c00 */
[C---:B------:R-:W-:Y:S01]  /*8100*/  FFMA R85, R17.reuse, R93, R208 ;  /* 0x0000005d11557223 */ /* 0x040fe200000000d0 */
[C---:B------:R-:W-:Y:S01]  /*8110*/  FFMA R113, R17.reuse, R33, R54 ;  /* 0x0000002111717223 */ /* 0x040fe20000000036 */
[----:B------:R-:W-:Y:S01]  /*8120*/  FFMA R17, R17, R97, R206 ;  /* 0x0000006111117223 */ /* 0x000fe200000000ce */
[----:B------:R-:W5:Y:S01]  /*8130*/  LDS.128 R108, [R0.X4+UR5+0xb0] ;  /* 0x0000b005006c7984 */ /* 0x000f620008004c00 */
[C---:B------:R-:W-:Y:S01]  /*8140*/  FFMA R54, R18.reuse, R58, R55 ;  /* 0x0000003a12367223 */ /* 0x040fe20000000037 */
[C---:B------:R-:W-:Y:S01]  /*8150*/  FFMA R16, R18.reuse, R34, R113 ;  /* 0x0000002212107223 */ /* 0x040fe20000000071 */
        /* <DEDUP_REMOVED lines=24> */
[C---:B---3--:R-:W-:Y:S01]  /*82e0*/  FFMA R26, R104.reuse, R20, R65 ;  /* 0x00000014681a7223 */ /* 0x048fe20000000041 */
[----:B------:R-:W-:-:S03]  /*82f0*/  FFMA R24, R104, R40, R3 ;  /* 0x0000002868187223 */ /* 0x000fc60000000003 */
[C---:B------:R-:W-:Y:S01]  /*8300*/  FFMA R33, R105.reuse, R21, R26 ;  /* 0x0000001569217223 */ /* 0x040fe2000000001a */
[C---:B------:R-:W-:Y:S01]  /*8310*/  FFMA R35, R105.reuse, R41, R24 ;  /* 0x0000002969237223 */ /* 0x040fe20000000018 */
[----:B-1----:R-:W-:Y:S01]  /*8320*/  FFMA R32, R104, R36, R103 ;  /* 0x0000002468207223 */ /* 0x002fe20000000067 */
[----:B------:R-:W1:Y:S01]  /*8330*/  LDS.128 R24, [R0.X4+UR5+0x1b0] ;  /* 0x0001b00500187984 */ /* 0x000e620008004c00 */
[----:B------:R-:W-:Y:S01]  /*8340*/  FFMA R114, R106, R22, R33 ;  /* 0x000000166a727223 */ /* 0x000fe20000000021 */
[----:B----4-:R-:W-:Y:S01]  /*8350*/  FFMA R64, R104, R48, R64 ;  /* 0x0000003068407223 */ /* 0x010fe20000000040 */
[C---:B------:R-:W-:Y:S01]  /*8360*/  FFMA R3, R105.reuse, R37, R32 ;  /* 0x0000002569037223 */ /* 0x040fe20000000020 */
[----:B------:R-:W-:Y:S01]  /*8370*/  FFMA R32, R106, R42, R35 ;  /* 0x0000002a6a207223 */ /* 0x000fe20000000023 */
[----:B-----5:R-:W-:Y:S01]  /*8380*/  FFMA R8, R108, R20, R8 ;  /* 0x000000146c087223 */ /* 0x020fe20000000008 */
[----:B------:R-:W-:Y:S01]  /*8390*/  FFMA R105, R105, R49, R64 ;  /* 0x0000003169697223 */ /* 0x000fe20000000040 */
[----:B------:R-:W-:Y:S01]  /*83a0*/  FFMA R34, R106, R38, R3 ;  /* 0x000000266a227223 */ /* 0x000fe20000000003 */
[C---:B------:R-:W-:Y:S01]  /*83b0*/  FFMA R113, R107.reuse, R43, R32 ;  /* 0x0000002b6b717223 */ /* 0x040fe20000000020 */
[C---:B------:R-:W-:Y:S01]  /*83c0*/  FFMA R32, R108.reuse, R48, R10 ;  /* 0x000000306c207223 */ /* 0x040fe2000000000a */
[----:B------:R-:W-:Y:S01]  /*83d0*/  FFMA R10, R108, R36, R11 ;  /* 0x000000246c0a7223 */ /* 0x000fe2000000000b */
[----:B------:R-:W-:Y:S01]  /*83e0*/  FFMA R115, R107, R39, R34 ;  /* 0x000000276b737223 */ /* 0x000fe20000000022 */
[C---:B------:R-:W-:Y:S01]  /*83f0*/  FFMA R55, R109.reuse, R21, R8 ;  /* 0x000000156d377223 */ /* 0x040fe20000000008 */
[C---:B------:R-:W-:Y:S01]  /*8400*/  FFMA R3, R109.reuse, R49, R32 ;  /* 0x000000316d037223 */ /* 0x040fe20000000020 */
[----:B------:R-:W-:Y:S01]  /*8410*/  FFMA R11, R109, R37, R10 ;  /* 0x000000256d0b7223 */ /* 0x000fe2000000000a */
[----:B------:R-:W3:Y:S01]  /*8420*/  LDS.128 R32, [R0.X4+UR5+0x830] ;  /* 0x0008300500207984 */ /* 0x000ee20008004c00 */
[C---:B------:R-:W-:Y:S01]  /*8430*/  FFMA R10, R110.reuse, R22, R55 ;  /* 0x000000166e0a7223 */ /* 0x040fe20000000037 */
[C---:B------:R-:W-:Y:S01]  /*8440*/  FFMA R54, R110.reuse, R50, R3 ;  /* 0x000000326e367223 */ /* 0x040fe20000000003 */
[----:B------:R-:W-:Y:S01]  /*8450*/  FFMA R8, R110, R38, R11 ;  /* 0x000000266e087223 */ /* 0x000fe2000000000b */
[----:B------:R-:W-:Y:S01]  /*8460*/  FFMA R66, R108, R40, R66 ;  /* 0x000000286c427223 */ /* 0x000fe20000000042 */
        /* <DEDUP_REMOVED lines=67> */
[----:B-1----:R-:W-:Y:S01]  /*88a0*/  FFMA R10, R60, R20, R75 ;  /* 0x000000143c0a7223 */ /* 0x002fe2000000004b */
        /* <DEDUP_REMOVED lines=12> */
[----:B------:R-:W4:Y:S01]  /*8970*/  LDS.128 R76, [R0.X4+UR5+0x1130] ;  /* 0x00113005004c7984 */ /* 0x000f220008004c00 */
[----:B--2---:R-:W-:Y:S01]  /*8980*/  FFMA R10, R64, R36, R81 ;  /* 0x00000024400a7223 */ /* 0x004fe20000000051 */
[----:B------:R-:W-:Y:S01]  /*8990*/  FFMA R54, R62, R38, R55 ;  /* 0x000000263e367223 */ /* 0x000fe20000000037 */
[----:B------:R-:W-:Y:S01]  /*89a0*/  FFMA R80, R64, R20, R80 ;  /* 0x0000001440507223 */ /* 0x000fe20000000050 */
[----:B------:R-:W-:Y:S01]  /*89b0*/  FFMA R62, R62, R42, R61 ;  /* 0x0000002a3e3e7223 */ /* 0x000fe2000000003d */
[----:B------:R-:W-:Y:S01]  /*89c0*/  FFMA R82, R64, R48, R82 ;  /* 0x0000003040527223 */ /* 0x000fe20000000052 */
[C---:B------:R-:W-:Y:S01]  /*89d0*/  FFMA R61, R65.reuse, R37, R10 ;  /* 0x00000025413d7223 */ /* 0x040fe2000000000a */
[----:B------:R-:W-:Y:S01]  /*89e0*/  FFMA R81, R65, R21, R80 ;  /* 0x0000001541517223 */ /* 0x000fe20000000050 */
[----:B------:R-:W-:Y:S01]  /*89f0*/  FFMA R46, R59, R51, R46 ;  /* 0x000000333b2e7223 */ /* 0x000fe2000000002e */
[----:B------:R-:W-:Y:S01]  /*8a00*/  FFMA R57, R65, R49, R82 ;  /* 0x0000003141397223 */ /* 0x000fe20000000052 */
[----:B------:R-:W-:Y:S01]  /*8a10*/  FFMA R10, R66, R38, R61 ;  /* 0x00000026420a7223 */ /* 0x000fe2000000003d */
[----:B------:R-:W-:Y:S01]  /*8a20*/  FFMA R59, R59, R43, R58 ;  /* 0x0000002b3b3b7223 */ /* 0x000fe2000000003a */
[----:B------:R-:W-:Y:S01]  /*8a30*/  FFMA R55, R63, R51, R56 ;  /* 0x000000333f377223 */ /* 0x000fe20000000038 */
[----:B------:R-:W-:Y:S01]  /*8a40*/  FFMA R64, R64, R40, R83 ;  /* 0x0000002840407223 */ /* 0x000fe20000000053 */
[C---:B------:R-:W-:Y:S01]  /*8a50*/  FFMA R58, R66.reuse, R50, R57 ;  /* 0x00000032423a7223 */ /* 0x040fe20000000039 */
[----:B------:R-:W-:Y:S01]  /*8a60*/  FFMA R56, R66, R22, R81 ;  /* 0x0000001642387223 */ /* 0x000fe20000000051 */
[----:B------:R-:W-:Y:S01]  /*8a70*/  FFMA R57, R67, R39, R10 ;  /* 0x0000002743397223 */ /* 0x000fe2000000000a */
[----:B------:R-:W2:Y:S01]  /*8a80*/  LDS.128 R80, [R0.X4+UR5+0x11b0] ;  /* 0x0011b00500507984 */ /* 0x000ea20008004c00 */
[C---:B---3--:R-:W-:Y:S01]  /*8a90*/  FFMA R10, R68.reuse, R36, R29 ;  /* 0x00000024440a7223 */ /* 0x048fe2000000001d */
[C---:B------:R-:W-:Y:S01]  /*8aa0*/  FFMA R30, R68.reuse, R48, R30 ;  /* 0x00000030441e7223 */ /* 0x040fe2000000001e */
[C---:B------:R-:W-:Y:S01]  /*8ab0*/  FFMA R28, R68.reuse, R20, R28 ;  /* 0x00000014441c7223 */ /* 0x040fe2000000001c */
[----:B------:R-:W-:Y:S01]  /*8ac0*/  FFMA R68, R68, R40, R31 ;  /* 0x0000002844447223 */ /* 0x000fe2000000001f */
[C---:B------:R-:W-:Y:S01]  /*8ad0*/  FFMA R31, R69.reuse, R37, R10 ;  /* 0x00000025451f7223 */ /* 0x040fe2000000000a */
[----:B------:R-:W-:Y:S01]  /*8ae0*/  FFMA R29, R69, R49, R30 ;  /* 0x00000031451d7223 */ /* 0x000fe2000000001e */
[----:B------:R-:W-:Y:S01]  /*8af0*/  FFMA R65, R65, R41, R64 ;  /* 0x0000002941417223 */ /* 0x000fe20000000040 */
[----:B------:R-:W-:Y:S01]  /*8b00*/  FFMA R61, R69, R21, R28 ;  /* 0x00000015453d7223 */ /* 0x000fe2000000001c */
        /* <DEDUP_REMOVED lines=8> */
[-C--:B------:R-:W-:Y:S01]  /*8b90*/  FFMA R28, R70, R22.reuse, R61 ;  /* 0x00000016461c7223 */ /* 0x080fe2000000003d */
[C---:B------:R-:W-:Y:S01]  /*8ba0*/  FFMA R65, R73.reuse, R21, R10 ;  /* 0x0000001549417223 */ /* 0x040fe2000000000a */
[----:B------:R-:W1:Y:S01]  /*8bb0*/  LDS.128 R84, [R0.X4+UR5+0x1830] ;  /* 0x0018300500547984 */ /* 0x000e620008004c00 */
        /* <DEDUP_REMOVED lines=8> */
[C---:B------:R-:W-:Y:S01]  /*8c40*/  FFMA R60, R74.reuse, R38, R61 ;  /* 0x000000264a3c7223 */ /* 0x040fe2000000003d */
[----:B------:R-:W-:Y:S01]  /*8c50*/  FFMA R62, R74, R42, R73 ;  /* 0x0000002a4a3e7223 */ /* 0x000fe20000000049 */
[C---:B------:R-:W-:Y:S01]  /*8c60*/  FFMA R31, R75.reuse, R23, R10 ;  /* 0x000000174b1f7223 */ /* 0x040fe2000000000a */
[C---:B----4-:R-:W-:Y:S01]  /*8c70*/  FFMA R190, R76.reuse, R48, R190 ;  /* 0x000000304cbe7223 */ /* 0x050fe200000000be */
[C---:B------:R-:W-:Y:S01]  /*8c80*/  FFMA R10, R76.reuse, R36, R189 ;  /* 0x000000244c0a7223 */ /* 0x040fe200000000bd */
[C---:B------:R-:W-:Y:S01]  /*8c90*/  FFMA R188, R76.reuse, R20, R188 ;  /* 0x000000144cbc7223 */ /* 0x040fe200000000bc */
        /* <DEDUP_REMOVED lines=28> */
[----:B------:R-:W2:Y:S01]  /*8e60*/  LDS.128 R76, [R0.X4+UR5+0x1930] ;  /* 0x00193005004c7984 */ /* 0x000ea20008004c00 */
[----:B------:R-:W-:Y:S01]  /*8e70*/  FFMA R106, R106, R50, R105 ;  /* 0x000000326a6a7223 */ /* 0x000fe20000000069 */
[----:B------:R-:W-:Y:S01]  /*8e80*/  FFMA R110, R110, R42, R109 ;  /* 0x0000002a6e6e7223 */ /* 0x000fe2000000006d */
[C---:B------:R-:W-:Y:S01]  /*8e90*/  FFMA R69, R81.reuse, R49, R70 ;  /* 0x0000003151457223 */ /* 0x040fe20000000046 */
[C---:B------:R-:W-:Y:S01]  /*8ea0*/  FFMA R89, R81.reuse, R37, R186 ;  /* 0x0000002551597223 */ /* 0x040fe200000000ba */
[C---:B------:R-:W-:Y:S01]  /*8eb0*/  FFMA R93, R81.reuse, R21, R10 ;  /* 0x00000015515d7223 */ /* 0x040fe2000000000a */
[----:B------:R-:W-:Y:S01]  /*8ec0*/  FFMA R81, R81, R41, R80 ;  /* 0x0000002951517223 */ /* 0x000fe20000000050 */
        /* <DEDUP_REMOVED lines=111> */
[C---:B-1----:R-:W-:Y:S01]  /*95c0*/  FFMA R170, R76.reuse, R48, R170 ;  /* 0x000000304caa7223 */ /* 0x042fe200000000aa */
[C---:B------:R-:W-:Y:S01]  /*95d0*/  FFMA R10, R76.reuse, R36, R169 ;  /* 0x000000244c0a7223 */ /* 0x040fe200000000a9 */
[C---:B------:R-:W-:Y:S01]  /*95e0*/  FFMA R168, R76.reuse, R20, R168 ;  /* 0x000000144ca87223 */ /* 0x040fe200000000a8 */
[----:B------:R-:W-:Y:S01]  /*95f0*/  FFMA R76, R76, R40, R91 ;  /* 0x000000284c4c7223 */ /* 0x000fe2000000005b */
[----:B------:R-:W-:Y:S01]  /*9600*/  FFMA R134, R74, R42, R73 ;  /* 0x0000002a4a867223 */ /* 0x000fe20000000049 */
[----:B------:R-:W1:Y:S01]  /*9610*/  LDS.128 R88, [R0.X4+UR5+0x28b0] ;  /* 0x0028b00500587984 */ /* 0x000e620008004c00 */
[----:B------:R-:W-:Y:S01]  /*9620*/  FFMA R118, R75, R51, R118 ;  /* 0x000000334b767223 */ /* 0x000fe20000000076 */
[----:B------:R-:W-:Y:S01]  /*9630*/  FFMA R69, R77, R49, R170 ;  /* 0x000000314d457223 */ /* 0x000fe200000000aa */
[----:B------:R-:W-:Y:S01]  /*9640*/  FFMA R134, R75, R43, R134 ;  /* 0x0000002b4b867223 */ /* 0x000fe20000000086 */
[C---:B------:R-:W-:Y:S01]  /*9650*/  FFMA R73, R77.reuse, R37, R10 ;  /* 0x000000254d497223 */ /* 0x040fe2000000000a */
[C---:B------:R-:W-:Y:S01]  /*9660*/  FFMA R75, R77.reuse, R21, R168 ;  /* 0x000000154d4b7223 */ /* 0x040fe200000000a8 */
[----:B------:R-:W-:Y:S01]  /*9670*/  FFMA R77, R77, R41, R76 ;  /* 0x000000294d4d7223 */ /* 0x000fe2000000004c */
[----:B---3--:R-:W-:Y:S01]  /*9680*/  FFMA R72, R80, R48, R167 ;  /* 0x0000003050487223 */ /* 0x008fe200000000a7 */
[C---:B------:R-:W-:Y:S01]  /*9690*/  FFMA R98, R78.reuse, R50, R69 ;  /* 0x000000324e627223 */ /* 0x040fe20000000045 */
[C---:B------:R-:W-:Y:S01]  /*96a0*/  FFMA R10, R78.reuse, R38, R73 ;  /* 0x000000264e0a7223 */ /* 0x040fe20000000049 */
[C---:B------:R-:W-:Y:S01]  /*96b0*/  FFMA R124, R78.reuse, R22, R75 ;  /* 0x000000164e7c7223 */ /* 0x040fe2000000004b */
[----:B------:R-:W-:Y:S01]  /*96c0*/  FFMA R78, R78, R42, R77 ;  /* 0x0000002a4e4e7223 */ /* 0x000fe2000000004d */
[----:B------:R-:W-:Y:S01]  /*96d0*/  FFMA R77, R81, R49, R72 ;  /* 0x00000031514d7223 */ /* 0x000fe20000000048 */
[C---:B------:R-:W-:Y:S01]  /*96e0*/  FFMA R166, R80.reuse, R36, R166 ;  /* 0x0000002450a67223 */ /* 0x040fe200000000a6 */
[----:B------:R-:W3:Y:S01]  /*96f0*/  LDS.128 R72, [R0.X4+UR5+0x2930] ;  /* 0x0029300500487984 */ /* 0x000ee20008004c00 */
        /* <DEDUP_REMOVED lines=78> */
[----:B------:R-:W-:Y:S01]  /*9be0*/  FFMA R174, R78, R50, R89 ;  /* 0x000000324eae7223 */ /* 0x000fe20000000059 */
[C---:B-1----:R-:W-:Y:S01]  /*9bf0*/  FFMA R146, R80.reuse, R20, R146 ;  /* 0x0000001450927223 */ /* 0x042fe20000000092 */
[C---:B------:R-:W-:Y:S01]  /*9c00*/  FFMA R148, R80.reuse, R48, R148 ;  /* 0x0000003050947223 */ /* 0x040fe20000000094 */
        /* <DEDUP_REMOVED lines=27> */
[----:B------:R-:W-:-:S02]  /*9dc0*/  FFMA R89, R85, R49, R144 ;  /* 0x0000003155597223 */ /* 0x000fc40000000090 */
[C---:B------:R-:W-:Y:S01]  /*9dd0*/  FFMA R93, R85.reuse, R21, R142 ;  /* 0x00000015555d7223 */ /* 0x040fe2000000008e */
[----:B------:R-:W-:Y:S01]  /*9de0*/  FFMA R85, R85, R41, R84 ;  /* 0x0000002955557223 */ /* 0x000fe20000000054 */
[C---:B------:R-:W-:Y:S01]  /*9df0*/  FFMA R168, R86.reuse, R50, R89 ;  /* 0x0000003256a87223 */ /* 0x040fe20000000059 */
[C---:B------:R-:W-:Y:S01]  /*9e00*/  FFMA R84, R86.reuse, R38, R91 ;  /* 0x0000002656547223 */ /* 0x040fe2000000005b */
[----:B------:R-:W-:Y:S01]  /*9e10*/  FFMA R166, R86, R22, R93 ;  /* 0x0000001656a67223 */ /* 0x000fe2000000005d */
[----:B------:R-:W4:Y:S01]  /*9e20*/  LDS.128 R88, [R0.X4+UR5+0x38b0] ;  /* 0x0038b00500587984 */ /* 0x000f220008004c00 */
[----:B--2---:R-:W-:Y:S01]  /*9e30*/  FFMA R138, R72, R20, R138 ;  /* 0x00000014488a7223 */ /* 0x004fe2000000008a */
        /* <DEDUP_REMOVED lines=17> */
[----:B------:R-:W-:Y:S01]  /*9f50*/  FFMA R163, R75, R23, R72 ;  /* 0x000000174ba37223 */ /* 0x000fe20000000048 */
[C---:B------:R-:W-:Y:S01]  /*9f60*/  FFMA R72, R76.reuse, R40, R7 ;  /* 0x000000284c487223 */ /* 0x040fe20000000007 */
[C---:B------:R-:W-:Y:S01]  /*9f70*/  FFMA R136, R76.reuse, R48, R136 ;  /* 0x000000304c887223 */ /* 0x040fe20000000088 */
[----:B------:R-:W-:Y:S01]  /*9f80*/  FFMA R4, R76, R20, R4 ;  /* 0x000000144c047223 */ /* 0x000fe20000000004 */
[----:B------:R-:W1:Y:S01]  /*9f90*/  LDS.128 R92, [R0.X4+UR5+0x3930] ;  /* 0x00393005005c7984 */ /* 0x000e620008004c00 */
        /* <DEDUP_REMOVED lines=8> */
[C---:B---3--:R-:W-:Y:S01]  /*a020*/  FFMA R52, R80.reuse, R48, R52 ;  /* 0x0000003050347223 */ /* 0x048fe20000000034 */
[----:B------:R-:W-:Y:S01]  /*a030*/  FFMA R6, R80, R36, R6 ;  /* 0x0000002450067223 */ /* 0x000fe20000000006 */
[----:B------:R-:W-:Y:S01]  /*a040*/  FFMA R162, R78, R50, R7 ;  /* 0x000000324ea27223 */ /* 0x000fe20000000007 */
        /* <DEDUP_REMOVED lines=11> */
[C---:B----4-:R-:W-:Y:S01]  /*a100*/  FFMA R14, R88.reuse, R20, R14 ;  /* 0x00000014580e7223 */ /* 0x050fe2000000000e */
[C---:B------:R-:W-:Y:S01]  /*a110*/  FFMA R12, R88.reuse, R36, R12 ;  /* 0x00000024580c7223 */ /* 0x040fe2000000000c */
[----:B------:R-:W-:Y:S01]  /*a120*/  FFMA R147, R83, R43, R52 ;  /* 0x0000002b53937223 */ /* 0x000fe20000000034 */
[C---:B------:R-:W-:Y:S01]  /*a130*/  FFMA R52, R88.reuse, R40, R15 ;  /* 0x0000002858347223 */ /* 0x040fe2000000000f */
[----:B------:R-:W-:Y:S01]  /*a140*/  FFMA R88, R88, R48, R13 ;  /* 0x0000003058587223 */ /* 0x000fe2000000000d */
[----:B------:R-:W-:Y:S01]  /*a150*/  FFMA R82, R82, R22, R81 ;  /* 0x0000001652527223 */ /* 0x000fe20000000051 */
[C---:B------:R-:W-:Y:S01]  /*a160*/  FFMA R15, R89.reuse, R21, R14 ;  /* 0x00000015590f7223 */ /* 0x040fe2000000000e */
[C---:B------:R-:W-:Y:S01]  /*a170*/  FFMA R13, R89.reuse, R37, R12 ;  /* 0x00000025590d7223 */ /* 0x040fe2000000000c */
[C---:B------:R-:W-:Y:S01]  /*a180*/  FFMA R154, R78.reuse, R42, R75 ;  /* 0x0000002a4e9a7223 */ /* 0x040fe2000000004b */
[-C--:B------:R-:W-:Y:S01]  /*a190*/  FFMA R160, R78, R22.reuse, R77 ;  /* 0x000000164ea07223 */ /* 0x080fe2000000004d */
        /* <DEDUP_REMOVED lines=9> */
[----:B------:R-:W-:Y:S01]  /*a230*/  LDS.128 R72, [R9+0xc0] ;  /* 0x0000c00009487984 */ /* 0x000fe20000000c00 */
[----:B------:R-:W-:Y:S01]  /*a240*/  FFMA R89, R89, R49, R88 ;  /* 0x0000003159597223 */ /* 0x000fe20000000058 */
[----:B-1----:R-:W-:Y:S01]  /*a250*/  FFMA R88, R92, R48, R199 ;  /* 0x000000305c587223 */ /* 0x002fe200000000c7 */
[C---:B------:R-:W-:Y:S01]  /*a260*/  FFMA R146, R90.reuse, R42, R53 ;  /* 0x0000002a5a927223 */ /* 0x040fe20000000035 */
[----:B------:R-:W-:Y:S01]  /*a270*/  LDS.128 R80, [R9+0x140] ;  /* 0x0001400009507984 */ /* 0x000fe20000000c00 */
[----:B------:R-:W-:Y:S01]  /*a280*/  FFMA R150, R90, R50, R89 ;  /* 0x000000325a967223 */ /* 0x000fe20000000059 */
[C---:B------:R-:W-:Y:S01]  /*a290*/  FFMA R149, R91.reuse, R39, R52 ;  /* 0x000000275b957223 */ /* 0x040fe20000000034 */
[C---:B------:R-:W-:Y:S01]  /*a2a0*/  FFMA R148, R91.reuse, R23, R148 ;  /* 0x000000175b947223 */ /* 0x040fe20000000094 */
[----:B------:R-:W-:Y:S01]  /*a2b0*/  LDS.128 R76, [R9+0x40] ;  /* 0x00004000094c7984 */ /* 0x000fe20000000c00 */
[C---:B------:R-:W-:Y:S01]  /*a2c0*/  FFMA R150, R91.reuse, R51, R150 ;  /* 0x000000335b967223 */ /* 0x040fe20000000096 */
[----:B------:R-:W-:Y:S01]  /*a2d0*/  FFMA R146, R91, R43, R146 ;  /* 0x0000002b5b927223 */ /* 0x000fe20000000092 */
[C---:B------:R-:W-:Y:S01]  /*a2e0*/  FFMA R53, R93.reuse, R49, R88 ;  /* 0x000000315d357223 */ /* 0x040fe20000000058 */
[----:B------:R-:W1:Y:S01]  /*a2f0*/  LDS.128 R12, [R0.X4+UR5+0x40] ;  /* 0x00004005000c7984 */ /* 0x000e620008004c00 */
[C---:B------:R-:W-:Y:S01]  /*a300*/  FFMA R198, R92.reuse, R36, R198 ;  /* 0x000000245cc67223 */ /* 0x040fe200000000c6 */
[C---:B------:R-:W-:Y:S01]  /*a310*/  FFMA R52, R92.reuse, R20, R197 ;  /* 0x000000145c347223 */ /* 0x040fe200000000c5 */
[----:B------:R-:W-:Y:S01]  /*a320*/  FFMA R196, R92, R40, R196 ;  /* 0x000000285cc47223 */ /* 0x000fe200000000c4 */
[----:B------:R-:W3:Y:S01]  /*a330*/  LDS.128 R84, [R9+0x1c0] ;  /* 0x0001c00009547984 */ /* 0x000ee20000000c00 */
        /* <DEDUP_REMOVED lines=29> */
[----:B------:R-:W5:Y:S04]  /*a510*/  LDS.128 R48, [R0.X4+UR5+0x19c0] ;  /* 0x0019c00500307984 */ /* 0x000f680008004c00 */
[----:B------:R-:W5:Y:S01]  /*a520*/  LDS.128 R40, [R0.X4+UR5+0x20c0] ;  /* 0x0020c00500287984 */ /* 0x000f620008004c00 */
[C---:B-1----:R-:W-:Y:S01]  /*a530*/  FFMA R114, R12.reuse, R72, R114 ;  /* 0x000000480c727223 */ /* 0x042fe20000000072 */
[C---:B------:R-:W-:Y:S01]  /*a540*/  FFMA R6, R12.reuse, R80, R115 ;  /* 0x000000500c067223 */ /* 0x040fe20000000073 */
[C---:B------:R-:W-:Y:S01]  /*a550*/  FFMA R4, R12.reuse, R76, R113 ;  /* 0x0000004c0c047223 */ /* 0x040fe20000000071 */
[----:B---3--:R-:W-:Y:S01]  /*a560*/  FFMA R12, R12, R84, R107 ;  /* 0x000000540c0c7223 */ /* 0x008fe2000000006b */
        /* <DEDUP_REMOVED lines=13> */
[C---:B----4-:R-:W-:Y:S01]  /*a640*/  FFMA R14, R88.reuse, R84, R11 ;  /* 0x00000054580e7223 */ /* 0x050fe2000000000b */
[C---:B------:R-:W-:Y:S01]  /*a650*/  FFMA R12, R88.reuse, R80, R8 ;  /* 0x00000050580c7223 */ /* 0x040fe20000000008 */
[----:B------:R-:W-:Y:S01]  /*a660*/  FFMA R8, R88, R72, R3 ;  /* 0x0000004858087223 */ /* 0x000fe20000000003 */
[----:B------:R-:W-:Y:S01]  /*a670*/  LDS.128 R112, [R0.X4+UR5+0x11c0] ;  /* 0x0011c00500707984 */ /* 0x000fe20008004c00 */
[C---:B------:R-:W-:Y:S01]  /*a680*/  FFMA R3, R89.reuse, R85, R14 ;  /* 0x0000005559037223 */ /* 0x040fe2000000000e */
[C---:B------:R-:W-:Y:S01]  /*a690*/  FFMA R11, R89.reuse, R81, R12 ;  /* 0x00000051590b7223 */ /* 0x040fe2000000000c */
[----:B------:R-:W-:Y:S01]  /*a6a0*/  FFMA R21, R89, R73, R8 ;  /* 0x0000004959157223 */ /* 0x000fe20000000008 */
[----:B------:R-:W3:Y:S01]  /*a6b0*/  LDS.128 R12, [R0.X4+UR5+0x840] ;  /* 0x00084005000c7984 */ /* 0x000ee20008004c00 */
[----:B--2---:R-:W-:Y:S01]  /*a6c0*/  FFMA R18, R92, R84, R18 ;  /* 0x000000545c127223 */ /* 0x004fe20000000012 */
        /* <DEDUP_REMOVED lines=9> */
[----:B------:R-:W-:Y:S01]  /*a760*/  FFMA R11, R93, R81, R8 ;  /* 0x000000515d0b7223 */ /* 0x000fe20000000008 */
[----:B------:R-:W2:Y:S01]  /*a770*/  LDS.128 R16, [R0.X4+UR5+0x8c0] ;  /* 0x0008c00500107984 */ /* 0x000ea20008004c00 */
[C---:B------:R-:W-:Y:S01]  /*a780*/  FFMA R20, R94.reuse, R86, R3 ;  /* 0x000000565e147223 */ /* 0x040fe20000000003 */
[C---:B------:R-:W-:Y:S01]  /*a790*/  FFMA R8, R94.reuse, R74, R21 ;  /* 0x0000004a5e087223 */ /* 0x040fe20000000015 */
[----:B------:R-:W-:Y:S01]  /*a7a0*/  FFMA R212, R94, R82, R11 ;  /* 0x000000525ed47223 */ /* 0x000fe2000000000b */
[-C--:B------:R-:W-:Y:S01]  /*a7b0*/  FFMA R88, R88, R76.reuse, R111 ;  /* 0x0000004c58587223 */ /* 0x080fe2000000006f */
[C---:B------:R-:W-:Y:S01]  /*a7c0*/  FFMA R213, R95.reuse, R87, R20 ;  /* 0x000000575fd57223 */ /* 0x040fe20000000014 */
[----:B------:R-:W-:Y:S01]  /*a7d0*/  FFMA R211, R95, R75, R8 ;  /* 0x0000004b5fd37223 */ /* 0x000fe20000000008 */
[----:B------:R-:W4:Y:S01]  /*a7e0*/  LDS.128 R20, [R0.X4+UR5+0x940] ;  /* 0x0009400500147984 */ /* 0x000f220008004c00 */
[----:B-----5:R-:W-:Y:S01]  /*a7f0*/  FFMA R132, R48, R76, R132 ;  /* 0x0000004c30847223 */ /* 0x020fe20000000084 */
[C---:B------:R-:W-:Y:S01]  /*a800*/  FFMA R118, R40.reuse, R84, R118 ;  /* 0x0000005428767223 */ /* 0x040fe20000000076 */
[-C--:B------:R-:W-:Y:S01]  /*a810*/  FFMA R70, R40, R80.reuse, R70 ;  /* 0x0000005028467223 */ /* 0x080fe20000000046 */
[----:B------:R-:W-:Y:S01]  /*a820*/  LDS.128 R36, [R0.X4+UR5+0x2140] ;  /* 0x0021400500247984 */ /* 0x000fe20008004c00 */
        /* <DEDUP_REMOVED lines=42> */
[----:B----4-:R-:W-:Y:S01]  /*aad0*/  FFMA R16, R20, R84, R55 ;  /* 0x0000005414107223 */ /* 0x010fe20000000037 */
        /* <DEDUP_REMOVED lines=54> */
[----:B------:R-:W-:Y:S01]  /*ae40*/  FFMA R143, R15, R75, R4 ;  /* 0x0000004b0f8f7223 */ /* 0x000fe20000000004 */
[C---:B---3--:R-:W-:Y:S01]  /*ae50*/  FFMA R6, R16.reuse, R84, R61 ;  /* 0x0000005410067223 */ /* 0x048fe2000000003d */
[----:B------:R-:W-:Y:S01]  /*ae60*/  FFMA R4, R16, R72, R31 ;  /* 0x0000004810047223 */ /* 0x000fe2000000001f */
        /* <DEDUP_REMOVED lines=9> */
[----:B------:R-:W-:Y:S01]  /*af00*/  FFMA R8, R18, R74, R13 ;  /* 0x0000004a12087223 */ /* 0x000fe2000000000d */
[----:B------:R-:W-:Y:S01]  /*af10*/  FFMA R141, R19, R87, R12 ;  /* 0x00000057138d7223 */ /* 0x000fe2000000000c */
[C---:B------:R-:W-:Y:S01]  /*af20*/  FFMA R11, R17.reuse, R81, R60 ;  /* 0x00000051110b7223 */ /* 0x040fe2000000003c */
[----:B------:R-:W3:Y:S01]  /*af30*/  LDS.128 R12, [R0.X4+UR5+0x18c0] ;  /* 0x0018c005000c7984 */ /* 0x000ee20008004c00 */
[----:B------:R-:W-:Y:S01]  /*af40*/  FFMA R17, R17, R77, R62 ;  /* 0x0000004d11117223 */ /* 0x000fe2000000003e */
[C---:B-1----:R-:W-:Y:S01]  /*af50*/  FFMA R66, R20.reuse, R84, R66 ;  /* 0x0000005414427223 */ /* 0x042fe20000000042 */
[----:B------:R-:W-:Y:S01]  /*af60*/  FFMA R64, R20, R72, R64 ;  /* 0x0000004814407223 */ /* 0x000fe20000000040 */
[----:B------:R-:W-:Y:S01]  /*af70*/  FFMA R139, R19, R75, R8 ;  /* 0x0000004b138b7223 */ /* 0x000fe20000000008 */
[----:B------:R-:W-:Y:S01]  /*af80*/  FFMA R138, R18, R78, R17 ;  /* 0x0000004e128a7223 */ /* 0x000fe20000000011 */
[----:B------:R-:W-:Y:S01]  /*af90*/  FFMA R8, R20, R80, R65 ;  /* 0x0000005014087223 */ /* 0x000fe20000000041 */
[C---:B------:R-:W-:Y:S01]  /*afa0*/  FFMA R3, R21.reuse, R85, R66 ;  /* 0x0000005515037223 */ /* 0x040fe20000000042 */
[C---:B------:R-:W-:Y:S01]  /*afb0*/  FFMA R17, R21.reuse, R73, R64 ;  /* 0x0000004915117223 */ /* 0x040fe20000000040 */
        /* <DEDUP_REMOVED lines=8> */
[----:B------:R-:W1:Y:S01]  /*b040*/  LDS.128 R16, [R0.X4+UR5+0x1940] ;  /* 0x0019400500107984 */ /* 0x000e620008004c00 */
[----:B------:R-:W-:Y:S01]  /*b050*/  FFMA R137, R23, R87, R8 ;  /* 0x0000005717897223 */ /* 0x000fe20000000008 */
        /* <DEDUP_REMOVED lines=28> */
[----:B------:R-:W2:Y:S01]  /*b220*/  LDS.128 R44, [R0.X4+UR5+0x2040] ;  /* 0x00204005002c7984 */ /* 0x000ea20008004c00 */
[C---:B------:R-:W-:Y:S01]  /*b230*/  FFMA R108, R6.reuse, R86, R3 ;  /* 0x00000056066c7223 */ /* 0x040fe20000000003 */
[C---:B------:R-:W-:Y:S01]  /*b240*/  FFMA R110, R6.reuse, R74, R21 ;  /* 0x0000004a066e7223 */ /* 0x040fe20000000015 */
        /* <DEDUP_REMOVED lines=12> */
[C---:B-1----:R-:W-:Y:S01]  /*b310*/  FFMA R4, R16.reuse, R80, R99 ;  /* 0x0000005010047223 */ /* 0x042fe20000000063 */
        /* <DEDUP_REMOVED lines=30> */
[----:B------:R-:W-:Y:S01]  /*b500*/  FFMA R96, R44, R80, R96 ;  /* 0x000000502c607223 */ /* 0x000fe20000000060 */
[----:B------:R-:W-:Y:S01]  /*b510*/  FFMA R14, R14, R78, R13 ;  /* 0x0000004e0e0e7223 */ /* 0x000fe2000000000d */
[C---:B------:R-:W-:Y:S01]  /*b520*/  FFMA R3, R45.reuse, R85, R6 ;  /* 0x000000552d037223 */ /* 0x040fe20000000006 */
[C---:B------:R-:W-:Y:S01]  /*b530*/  FFMA R13, R45.reuse, R73, R4 ;  /* 0x000000492d0d7223 */ /* 0x040fe20000000004 */
[----:B------:R-:W-:Y:S01]  /*b540*/  FFMA R44, R44, R76, R135 ;  /* 0x0000004c2c2c7223 */ /* 0x000fe20000000087 */
[----:B------:R-:W1:Y:S01]  /*b550*/  LDS.128 R4, [R0.X4+UR5+0x21c0] ;  /* 0x0021c00500047984 */ /* 0x000e620008004c00 */
        /* <DEDUP_REMOVED lines=30> */
[-C--:B------:R-:W-:Y:S01]  /*b740*/  FFMA R36, R36, R76.reuse, R131 ;  /* 0x0000004c24247223 */ /* 0x080fe20000000083 */
        /* <DEDUP_REMOVED lines=9> */
[----:B------:R-:W4:Y:S01]  /*b7e0*/  LDS.128 R56, [R0.X4+UR5+0x2940] ;  /* 0x0029400500387984 */ /* 0x000f220008004c00 */
[C---:B------:R-:W-:Y:S01]  /*b7f0*/  FFMA R35, R39.reuse, R87, R16 ;  /* 0x0000005727237223 */ /* 0x040fe20000000010 */
[C---:B------:R-:W-:Y:S01]  /*b800*/  FFMA R37, R39.reuse, R83, R14 ;  /* 0x0000005327257223 */ /* 0x040fe2000000000e */
[C---:B------:R-:W-:Y:S01]  /*b810*/  FFMA R38, R39.reuse, R75, R12 ;  /* 0x0000004b27267223 */ /* 0x040fe2000000000c */
[C---:B-1----:R-:W-:Y:S01]  /*b820*/  FFMA R184, R4.reuse, R72, R184 ;  /* 0x0000004804b87223 */ /* 0x042fe200000000b8 */
[----:B------:R-:W-:Y:S01]  /*b830*/  FFMA R39, R39, R79, R8 ;  /* 0x0000004f27277223 */ /* 0x000fe20000000008 */
        /* <DEDUP_REMOVED lines=18> */
[C---:B--2---:R-:W-:Y:S01]  /*b960*/  FFMA R4, R28.reuse, R72, R181 ;  /* 0x000000481c047223 */ /* 0x044fe200000000b5 */
[C---:B------:R-:W-:Y:S01]  /*b970*/  FFMA R136, R23.reuse, R83, R136 ;  /* 0x0000005317887223 */ /* 0x040fe20000000088 */
[----:B------:R-:W-:Y:S01]  /*b980*/  FFMA R116, R23, R75, R116 ;  /* 0x0000004b17747223 */ /* 0x000fe20000000074 */
[C---:B------:R-:W-:Y:S01]  /*b990*/  FFMA R23, R7.reuse, R87, R8 ;  /* 0x0000005707177223 */ /* 0x040fe20000000008 */
[C---:B------:R-:W-:Y:S01]  /*b9a0*/  FFMA R26, R7.reuse, R83, R26 ;  /* 0x00000053071a7223 */ /* 0x040fe2000000001a */
[----:B------:R-:W-:Y:S01]  /*b9b0*/  FFMA R24, R7, R79, R24 ;  /* 0x0000004f07187223 */ /* 0x000fe20000000018 */
[----:B------:R-:W-:Y:S01]  /*b9c0*/  FFMA R7, R29, R73, R4 ;  /* 0x000000491d077223 */ /* 0x000fe20000000004 */
[----:B------:R-:W-:Y:S01]  /*b9d0*/  FFMA R6, R28, R84, R183 ;  /* 0x000000541c067223 */ /* 0x000fe200000000b7 */
[C---:B------:R-:W-:Y:S01]  /*b9e0*/  FFMA R104, R15.reuse, R87, R104 ;  /* 0x000000570f687223 */ /* 0x040fe20000000068 */
[----:B------:R-:W-:Y:S01]  /*b9f0*/  FFMA R106, R15, R75, R106 ;  /* 0x0000004b0f6a7223 */ /* 0x000fe2000000006a */
[----:B------:R-:W-:Y:S01]  /*ba00*/  FFMA R4, R30, R74, R7 ;  /* 0x0000004a1e047223 */ /* 0x000fe20000000007 */
[----:B------:R-:W-:Y:S01]  /*ba10*/  FFMA R3, R29, R85, R6 ;  /* 0x000000551d037223 */ /* 0x000fe20000000006 */
[----:B------:R-:W2:Y:S01]  /*ba20*/  LDS.128 R52, [R0.X4+UR5+0x3040] ;  /* 0x0030400500347984 */ /* 0x000ea20008004c00 */
[-C--:B------:R-:W-:Y:S01]  /*ba30*/  FFMA R182, R28, R80.reuse, R182 ;  /* 0x000000501cb67223 */ /* 0x080fe200000000b6 */
[----:B------:R-:W-:Y:S01]  /*ba40*/  FFMA R15, R31, R75, R4 ;  /* 0x0000004b1f0f7223 */ /* 0x000fe20000000004 */
[----:B---3--:R-:W-:Y:S01]  /*ba50*/  FFMA R4, R60, R80, R179 ;  /* 0x000000503c047223 */ /* 0x008fe200000000b3 */
[----:B------:R-:W-:Y:S01]  /*ba60*/  FFMA R6, R30, R86, R3 ;  /* 0x000000561e067223 */ /* 0x000fe20000000003 */
[----:B------:R-:W-:Y:S01]  /*ba70*/  FFMA R128, R28, R76, R128 ;  /* 0x0000004c1c807223 */ /* 0x000fe20000000080 */
[-C--:B------:R-:W-:Y:S01]  /*ba80*/  FFMA R5, R29, R81.reuse, R182 ;  /* 0x000000511d057223 */ /* 0x080fe200000000b6 */
        /* <DEDUP_REMOVED lines=9> */
[----:B----4-:R-:W-:Y:S01]  /*bb20*/  FFMA R6, R56, R72, R175 ;  /* 0x0000004838067223 */ /* 0x010fe200000000af */
[C---:B------:R-:W-:Y:S01]  /*bb30*/  FFMA R5, R61.reuse, R85, R180 ;  /* 0x000000553d057223 */ /* 0x040fe200000000b4 */
[C---:B------:R-:W-:Y:S01]  /*bb40*/  FFMA R11, R61.reuse, R73, R178 ;  /* 0x000000493d0b7223 */ /* 0x040fe200000000b2 */
        /* <DEDUP_REMOVED lines=8> */
[----:B------:R-:W3:Y:S01]  /*bbd0*/  LDS.128 R28, [R0.X4+UR5+0x30c0] ;  /* 0x0030c005001c7984 */ /* 0x000ee20008004c00 */
[----:B------:R-:W-:Y:S01]  /*bbe0*/  FFMA R20, R58, R74, R21 ;  /* 0x0000004a3a147223 */ /* 0x000fe20000000015 */
[----:B------:R-:W-:Y:S01]  /*bbf0*/  FFMA R176, R56, R80, R176 ;  /* 0x0000005038b07223 */ /* 0x000fe200000000b0 */
[----:B------:R-:W-:Y:S01]  /*bc00*/  FFMA R22, R58, R86, R5 ;  /* 0x000000563a167223 */ /* 0x000fe20000000005 */
[C---:B-1----:R-:W-:Y:S01]  /*bc10*/  FFMA R174, R16.reuse, R84, R174 ;  /* 0x0000005410ae7223 */ /* 0x042fe200000000ae */
        /* <DEDUP_REMOVED lines=15> */
[----:B------:R-:W-:Y:S01]  /*bd10*/  FFMA R11, R63, R79, R62 ;  /* 0x0000004f3f0b7223 */ /* 0x000fe2000000003e */
[----:B------:R-:W-:Y:S01]  /*bd20*/  FFMA R57, R57, R77, R56 ;  /* 0x0000004d39397223 */ /* 0x000fe20000000038 */
[-C--:B------:R-:W-:Y:S01]  /*bd30*/  FFMA R13, R59, R87.reuse, R22 ;  /* 0x000000573b0d7223 */ /* 0x080fe20000000016 */
[----:B------:R-:W1:Y:S01]  /*bd40*/  LDS.128 R60, [R0.X4+UR5+0x3140] ;  /* 0x00314005003c7984 */ /* 0x000e620008004c00 */
[C---:B------:R-:W-:Y:S01]  /*bd50*/  FFMA R32, R18.reuse, R86, R21 ;  /* 0x0000005612207223 */ /* 0x040fe20000000015 */
[C---:B------:R-:W-:Y:S01]  /*bd60*/  FFMA R22, R18.reuse, R82, R25 ;  /* 0x0000005212167223 */ /* 0x040fe20000000019 */
[C---:B------:R-:W-:Y:S01]  /*bd70*/  FFMA R16, R18.reuse, R74, R33 ;  /* 0x0000004a12107223 */ /* 0x040fe20000000021 */
[-C--:B------:R-:W-:Y:S01]  /*bd80*/  FFMA R20, R18, R78.reuse, R17 ;  /* 0x0000004e12147223 */ /* 0x080fe20000000011 */
        /* <DEDUP_REMOVED lines=36> */
[----:B------:R-:W4:Y:S01]  /*bfd0*/  LDS.128 R96, [R0.X4+UR5+0x38c0] ;  /* 0x0038c00500607984 */ /* 0x000f220008004c00 */
        /* <DEDUP_REMOVED lines=16> */
[----:B--2---:R-:W-:Y:S01]  /*c0e0*/  FFMA R154, R56, R76, R154 ;  /* 0x0000004c389a7223 */ /* 0x004fe2000000009a */
        /* <DEDUP_REMOVED lines=8> */
[----:B------:R-:W1:Y:S01]  /*c170*/  LDS.128 R88, [R0.X4+UR5+0x3940] ;  /* 0x0039400500587984 */ /* 0x000e620008004c00 */
[C---:B------:R-:W-:Y:S01]  /*c180*/  FFMA R162, R56.reuse, R84, R162 ;  /* 0x0000005438a27223 */ /* 0x040fe200000000a2 */
        /* <DEDUP_REMOVED lines=11> */
[----:B---3--:R-:W-:Y:S01]  /*c240*/  FFMA R56, R52, R76, R147 ;  /* 0x0000004c34387223 */ /* 0x008fe20000000093 */
[C---:B------:R-:W-:Y:S01]  /*c250*/  FFMA R226, R58.reuse, R86, R61 ;  /* 0x000000563ae27223 */ /* 0x040fe2000000003d */
[C---:B------:R-:W-:Y:S01]  /*c260*/  FFMA R60, R58.reuse, R82, R63 ;  /* 0x000000523a3c7223 */ /* 0x040fe2000000003f */
[----:B------:R-:W-:Y:S01]  /*c270*/  FFMA R224, R58, R74, R57 ;  /* 0x0000004a3ae07223 */ /* 0x000fe20000000039 */
[C---:B------:R-:W-:Y:S01]  /*c280*/  FFMA R58, R52.reuse, R84, R153 ;  /* 0x00000054343a7223 */ /* 0x040fe20000000099 */
[C---:B------:R-:W-:Y:S01]  /*c290*/  FFMA R152, R52.reuse, R80, R152 ;  /* 0x0000005034987223 */ /* 0x040fe20000000098 */
[----:B------:R-:W-:Y:S01]  /*c2a0*/  FFMA R52, R52, R72, R151 ;  /* 0x0000004834347223 */ /* 0x000fe20000000097 */
        /* <DEDUP_REMOVED lines=10> */
[-C--:B------:R-:W-:Y:S01]  /*c350*/  FFMA R199, R95, R79.reuse, R94 ;  /* 0x0000004f5fc77223 */ /* 0x080fe2000000005e */
[C---:B------:R-:W-:Y:S01]  /*c360*/  FFMA R120, R54.reuse, R86, R57 ;  /* 0x0000005636787223 */ /* 0x040fe20000000039 */
[----:B------:R-:W2:Y:S01]  /*c370*/  LDS.128 R92, [R0.X4+UR5+0x39c0] ;  /* 0x0039c005005c7984 */ /* 0x000ea20008004c00 */
[C---:B------:R-:W-:Y:S01]  /*c380*/  FFMA R56, R54.reuse, R82, R59 ;  /* 0x0000005236387223 */ /* 0x040fe2000000003b */
[----:B------:R-:W-:Y:S01]  /*c390*/  FFMA R118, R54, R74, R53 ;  /* 0x0000004a36767223 */ /* 0x000fe20000000035 */
[C---:B------:R-:W-:Y:S01]  /*c3a0*/  FFMA R121, R55.reuse, R79, R52 ;  /* 0x0000004f37797223 */ /* 0x040fe20000000034 */
[C---:B----4-:R-:W-:Y:S01]  /*c3b0*/  FFMA R148, R96.reuse, R72, R148 ;  /* 0x0000004860947223 */ /* 0x050fe20000000094 */
[C---:B------:R-:W-:Y:S01]  /*c3c0*/  FFMA R52, R96.reuse, R80, R149 ;  /* 0x0000005060347223 */ /* 0x040fe20000000095 */
[C---:B------:R-:W-:Y:S01]  /*c3d0*/  FFMA R120, R55.reuse, R87, R120 ;  /* 0x0000005737787223 */ /* 0x040fe20000000078 */
[C---:B------:R-:W-:Y:S01]  /*c3e0*/  FFMA R119, R55.reuse, R83, R56 ;  /* 0x0000005337777223 */ /* 0x040fe20000000038 */
[----:B------:R-:W-:Y:S01]  /*c3f0*/  FFMA R118, R55, R75, R118 ;  /* 0x0000004b37767223 */ /* 0x000fe20000000076 */
[----:B------:R-:W-:Y:S01]  /*c400*/  FFMA R146, R96, R76, R146 ;  /* 0x0000004c60927223 */ /* 0x000fe20000000092 */
[C---:B------:R-:W-:Y:S01]  /*c410*/  FFMA R55, R97.reuse, R73, R148 ;  /* 0x0000004961377223 */ /* 0x040fe20000000094 */
[C---:B------:R-:W-:Y:S01]  /*c420*/  FFMA R53, R97.reuse, R81, R52 ;  /* 0x0000005161357223 */ /* 0x040fe20000000034 */
[----:B------:R-:W-:Y:S01]  /*c430*/  LDS.128 R60, [R9+0x150] ;  /* 0x00015000093c7984 */ /* 0x000fe20000000c00 */
[----:B------:R-:W-:Y:S01]  /*c440*/  FFMA R57, R97, R77, R146 ;  /* 0x0000004d61397223 */ /* 0x000fe20000000092 */
[C---:B------:R-:W-:Y:S01]  /*c450*/  FFMA R122, R98.reuse, R74, R55 ;  /* 0x0000004a627a7223 */ /* 0x040fe20000000037 */
[----:B------:R-:W-:Y:S01]  /*c460*/  FFMA R126, R98, R82, R53 ;  /* 0x00000052627e7223 */ /* 0x000fe20000000035 */
[----:B------:R-:W3:Y:S01]  /*c470*/  LDS.128 R64, [R0.X4+UR5+0x50] ;  /* 0x0000500500407984 */ /* 0x000ee20008004c00 */
[----:B------:R-:W-:Y:S01]  /*c480*/  FFMA R150, R96, R84, R150 ;  /* 0x0000005460967223 */ /* 0x000fe20000000096 */
[----:B------:R-:W-:Y:S01]  /*c490*/  FFMA R96, R98, R78, R57 ;  /* 0x0000004e62607223 */ /* 0x000fe20000000039 */
[----:B------:R-:W-:Y:S01]  /*c4a0*/  FFMA R123, R99, R83, R126 ;  /* 0x00000053637b7223 */ /* 0x000fe2000000007e */
[----:B------:R-:W4:Y:S01]  /*c4b0*/  LDS.128 R52, [R9+0x50] ;  /* 0x0000500009347984 */ /* 0x000f220000000c00 */
[----:B------:R-:W-:Y:S01]  /*c4c0*/  FFMA R97, R97, R85, R150 ;  /* 0x0000005561617223 */ /* 0x000fe20000000096 */
[C---:B------:R-:W-:Y:S01]  /*c4d0*/  FFMA R125, R99.reuse, R79, R96 ;  /* 0x0000004f637d7223 */ /* 0x040fe20000000060 */
[----:B-1----:R-:W-:Y:S01]  /*c4e0*/  FFMA R96, R88, R80, R229 ;  /* 0x0000005058607223 */ /* 0x002fe200000000e5 */
[----:B------:R-:W1:Y:S01]  /*c4f0*/  LDS.128 R56, [R9+0xd0] ;  /* 0x0000d00009387984 */ /* 0x000e620000000c00 */
[----:B------:R-:W-:Y:S01]  /*c500*/  FFMA R124, R98, R86, R97 ;  /* 0x00000056627c7223 */ /* 0x000fe20000000061 */
[----:B------:R-:W-:Y:S01]  /*c510*/  FFMA R122, R99, R75, R122 ;  /* 0x0000004b637a7223 */ /* 0x000fe2000000007a */
[----:B------:R-:W-:Y:S01]  /*c520*/  FFMA R129, R89, R81, R96 ;  /* 0x0000005159817223 */ /* 0x000fe20000000060 */
[----:B------:R-:W5:Y:S01]  /*c530*/  LDS.128 R68, [R9+0x1d0] ;  /* 0x0001d00009447984 */ /* 0x000f620000000c00 */
[----:B------:R-:W-:Y:S01]  /*c540*/  FFMA R124, R99, R87, R124 ;  /* 0x00000057637c7223 */ /* 0x000fe2000000007c */
[C---:B------:R-:W-:Y:S01]  /*c550*/  FFMA R230, R88.reuse, R84, R230 ;  /* 0x0000005458e67223 */ /* 0x040fe200000000e6 */
[C---:B------:R-:W-:Y:S01]  /*c560*/  FFMA R228, R88.reuse, R72, R228 ;  /* 0x0000004858e47223 */ /* 0x040fe200000000e4 */
[----:B------:R-:W5:Y:S01]  /*c570*/  LDS.128 R96, [R0.X4+UR5+0xd0] ;  /* 0x0000d00500607984 */ /* 0x000f620008004c00 */
[----:B------:R-:W-:Y:S01]  /*c580*/  FFMA R88, R88, R76, R227 ;  /* 0x0000004c58587223 */ /* 0x000fe200000000e3 */
[C---:B------:R-:W-:Y:S01]  /*c590*/  FFMA R127, R89.reuse, R85, R230 ;  /* 0x00000055597f7223 */ /* 0x040fe200000000e6 */
        /* <DEDUP_REMOVED lines=22> */
[----:B---3--:R-:W-:Y:S01]  /*c700*/  FFMA R74, R64, R60, R219 ;  /* 0x0000003c404a7223 */ /* 0x008fe200000000db */
[C---:B------:R-:W-:Y:S01]  /*c710*/  FFMA R84, R94.reuse, R82, R81 ;  /* 0x000000525e547223 */ /* 0x040fe20000000051 */
[----:B------:R-:W-:Y:S01]  /*c720*/  FFMA R78, R94, R78, R77 ;  /* 0x0000004e5e4e7223 */ /* 0x000fe2000000004d */
[C---:B----4-:R-:W-:Y:S01]  /*c730*/  FFMA R72, R64.reuse, R52, R217 ;  /* 0x0000003440487223 */ /* 0x050fe200000000d9 */
[C---:B------:R-:W-:Y:S01]  /*c740*/  FFMA R87, R95.reuse, R87, R86 ;  /* 0x000000575f577223 */ /* 0x040fe20000000056 */
[----:B------:R-:W-:Y:S01]  /*c750*/  FFMA R84, R95, R83, R84 ;  /* 0x000000535f547223 */ /* 0x000fe20000000054 */
[C---:B------:R-:W-:Y:S01]  /*c760*/  FFMA R77, R65.reuse, R61, R74 ;  /* 0x0000003d414d7223 */ /* 0x040fe2000000004a */
[C---:B-1----:R-:W-:Y:S01]  /*c770*/  FFMA R218, R64.reuse, R56, R218 ;  /* 0x0000003840da7223 */ /* 0x042fe200000000da */
[----:B------:R-:W-:Y:S01]  /*c780*/  FFMA R81, R65, R53, R72 ;  /* 0x0000003541517223 */ /* 0x000fe20000000048 */
[----:B------:R-:W-:Y:S01]  /*c790*/  FFMA R95, R95, R79, R78 ;  /* 0x0000004f5f5f7223 */ /* 0x000fe2000000004e */
[----:B------:R-:W1:Y:S01]  /*c7a0*/  LDS.128 R72, [R0.X4+UR5+0x1d0] ;  /* 0x0001d00500487984 */ /* 0x000e620008004c00 */
[----:B-----5:R-:W-:Y:S01]  /*c7b0*/  FFMA R64, R64, R68, R201 ;  /* 0x0000004440407223 */ /* 0x020fe200000000c9 */
[----:B------:R-:W-:Y:S01]  /*c7c0*/  FFMA R79, R65, R57, R218 ;  /* 0x00000039414f7223 */ /* 0x000fe200000000da */
[----:B------:R-:W-:-:S02]  /*c7d0*/  FFMA R86, R66, R54, R81 ;  /* 0x0000003642567223 */ /* 0x000fc40000000051 */
[----:B------:R-:W-:Y:S01]  /*c7e0*/  FFMA R65, R65, R69, R64 ;  /* 0x0000004541417223 */ /* 0x000fe20000000040 */
[C---:B------:R-:W-:Y:S01]  /*c7f0*/  FFMA R64, R66.reuse, R62, R77 ;  /* 0x0000003e42407223 */ /* 0x040fe2000000004d */
[----:B------:R-:W-:Y:S01]  /*c800*/  FFMA R92, R66, R58, R79 ;  /* 0x0000003a425c7223 */ /* 0x000fe2000000004f */
        /* <DEDUP_REMOVED lines=100> */
[----:B------:R-:W-:Y:S01]  /*ce50*/  FFMA R81, R81, R53, R192 ;  /* 0x0000003551517223 */ /* 0x000fe200000000c0 */
[----:B------:R-:W-:Y:S01]  /*ce60*/  FFMA R182, R82, R58, R155 ;  /* 0x0000003a52b67223 */ /* 0x000fe2000000009b */
[C---:B------:R-:W-:Y:S01]  /*ce70*/  FFMA R183, R83.reuse, R63, R80 ;  /* 0x0000003f53b77223 */ /* 0x040fe20000000050 */
        /* <DEDUP_REMOVED lines=176> */
[----:B------:R-:W-:Y:S01]  /*d980*/  FFMA R73, R77, R57, R42 ;  /* 0x000000394d497223 */ /* 0x000fe2000000002a */
[C---:B------:R-:W-:Y:S01]  /*d990*/  FFMA R150, R67.reuse, R59, R150 ;  /* 0x0000003b43967223 */ /* 0x040fe20000000096 */
        /* <DEDUP_REMOVED lines=8> */
[----:B------:R-:W-:Y:S01]  /*da20*/  FFMA R139, R79, R59, R64 ;  /* 0x0000003b4f8b7223 */ /* 0x000fe20000000040 */
        /* <DEDUP_REMOVED lines=35> */
[----:B------:R-:W-:Y:S01]  /*dc60*/  LDS.128 R100, [R0.X4+UR5+0x39d0] ;  /* 0x0039d00500647984 */ /* 0x000fe20008004c00 */
        /* <DEDUP_REMOVED lines=18> */
[----:B------:R-:W-:Y:S01]  /*dd90*/  FFMA R15, R43, R55, R42 ;  /* 0x000000372b0f7223 */ /* 0x000fe2000000002a */
[C---:B------:R-:W-:Y:S01]  /*dda0*/  FFMA R24, R64.reuse, R68, R12 ;  /* 0x0000004440187223 */ /* 0x040fe2000000000c */
[----:B------:R-:W1:Y:S01]  /*ddb0*/  LDS.128 R40, [R0.X4+UR5+0x3050] ;  /* 0x0030500500287984 */ /* 0x000e620008004c00 */
[----:B------:R-:W-:Y:S01]  /*ddc0*/  FFMA R12, R64, R60, R7 ;  /* 0x0000003c400c7223 */ /* 0x000fe20000000007 */
[----:B------:R-:W-:Y:S01]  /*ddd0*/  FFMA R4, R66, R58, R23 ;  /* 0x0000003a42047223 */ /* 0x000fe20000000017 */
[----:B------:R-:W-:Y:S01]  /*dde0*/  FFMA R64, R64, R52, R11 ;  /* 0x0000003440407223 */ /* 0x000fe2000000000b */
[C---:B------:R-:W-:Y:S01]  /*ddf0*/  FFMA R7, R65.reuse, R69, R24 ;  /* 0x0000004541077223 */ /* 0x040fe20000000018 */
[----:B------:R-:W-:Y:S01]  /*de00*/  FFMA R11, R65, R61, R12 ;  /* 0x0000003d410b7223 */ /* 0x000fe2000000000c */
[----:B------:R-:W-:Y:S01]  /*de10*/  FFMA R23, R67, R59, R4 ;  /* 0x0000003b43177223 */ /* 0x000fe20000000004 */
[C---:B---3--:R-:W-:Y:S01]  /*de20*/  FFMA R6, R48.reuse, R60, R6 ;  /* 0x0000003c30067223 */ /* 0x048fe20000000006 */
[----:B------:R-:W-:Y:S01]  /*de30*/  FFMA R4, R48, R56, R5 ;  /* 0x0000003830047223 */ /* 0x000fe20000000005 */
[C---:B------:R-:W-:Y:S01]  /*de40*/  FFMA R24, R66.reuse, R62, R11 ;  /* 0x0000003e42187223 */ /* 0x040fe2000000000b */
[----:B------:R-:W-:Y:S01]  /*de50*/  FFMA R12, R66, R70, R7 ;  /* 0x00000046420c7223 */ /* 0x000fe20000000007 */
[C---:B------:R-:W-:Y:S01]  /*de60*/  FFMA R27, R49.reuse, R61, R6 ;  /* 0x0000003d311b7223 */ /* 0x040fe20000000006 */
[----:B------:R-:W-:Y:S01]  /*de70*/  FFMA R35, R49, R57, R4 ;  /* 0x0000003931237223 */ /* 0x000fe20000000004 */
[----:B------:R-:W-:Y:S01]  /*de80*/  FFMA R11, R67, R63, R24 ;  /* 0x0000003f430b7223 */ /* 0x000fe20000000018 */
[----:B------:R-:W3:Y:S01]  /*de90*/  LDS.128 R4, [R0.X4+UR5+0x30d0] ;  /* 0x0030d00500047984 */ /* 0x000ee20008004c00 */
[C---:B------:R-:W-:Y:S01]  /*dea0*/  FFMA R24, R48.reuse, R68, R13 ;  /* 0x0000004430187223 */ /* 0x040fe2000000000d */
[----:B------:R-:W-:Y:S01]  /*deb0*/  FFMA R10, R48, R52, R10 ;  /* 0x00000034300a7223 */ /* 0x000fe2000000000a */
[----:B------:R-:W-:Y:S01]  /*dec0*/  FFMA R77, R77, R53, R76 ;  /* 0x000000354d4d7223 */ /* 0x000fe2000000004c */
[----:B------:R-:W-:Y:S01]  /*ded0*/  FFMA R126, R72, R56, R126 ;  /* 0x00000038487e7223 */ /* 0x000fe2000000007e */
[C---:B------:R-:W-:Y:S01]  /*dee0*/  FFMA R13, R49.reuse, R69, R24 ;  /* 0x00000045310d7223 */ /* 0x040fe20000000018 */
[----:B------:R-:W-:Y:S01]  /*def0*/  FFMA R49, R49, R53, R10 ;  /* 0x0000003531317223 */ /* 0x000fe2000000000a */
[C---:B------:R-:W-:Y:S01]  /*df00*/  FFMA R10, R50.reuse, R62, R27 ;  /* 0x0000003e320a7223 */ /* 0x040fe2000000001b */
[C---:B------:R-:W-:Y:S01]  /*df10*/  FFMA R24, R50.reuse, R58, R35 ;  /* 0x0000003a32187223 */ /* 0x040fe20000000023 */
[----:B------:R-:W-:Y:S01]  /*df20*/  FFMA R26, R50, R70, R13 ;  /* 0x00000046321a7223 */ /* 0x000fe2000000000d */
[----:B--2---:R-:W-:Y:S01]  /*df30*/  FFMA R16, R44, R56, R16 ;  /* 0x000000382c107223 */ /* 0x004fe20000000010 */
        /* <DEDUP_REMOVED lines=12> */
[----:B------:R-:W2:Y:S01]  /*e000*/  LDS.128 R16, [R0.X4+UR5+0x3150] ;  /* 0x0031500500107984 */ /* 0x000ea20008004c00 */
[----:B------:R-:W-:Y:S01]  /*e010*/  FFMA R26, R46, R62, R35 ;  /* 0x0000003e2e1a7223 */ /* 0x000fe20000000023 */
[C---:B------:R-:W-:Y:S01]  /*e020*/  FFMA R27, R47.reuse, R59, R38 ;  /* 0x0000003b2f1b7223 */ /* 0x040fe20000000026 */
[----:B------:R-:W-:Y:S01]  /*e030*/  FFMA R35, R47, R71, R44 ;  /* 0x000000472f237223 */ /* 0x000fe2000000002c */
[----:B-1----:R-:W-:Y:S01]  /*e040*/  FFMA R38, R40, R52, R25 ;  /* 0x0000003428267223 */ /* 0x002fe20000000019 */
        /* <DEDUP_REMOVED lines=31> */
[----:B------:R-:W4:Y:S01]  /*e240*/  LDS.128 R40, [R0.X4+UR5+0x38d0] ;  /* 0x0038d00500287984 */ /* 0x000f220008004c00 */
        /* <DEDUP_REMOVED lines=19> */
[----:B------:R-:W-:Y:S01]  /*e380*/  FFMA R16, R44, R60, R225 ;  /* 0x0000003c2c107223 */ /* 0x000fe200000000e1 */
        /* <DEDUP_REMOVED lines=14> */
[C---:B---3--:R-:W-:Y:S01]  /*e470*/  FFMA R118, R28.reuse, R56, R118 ;  /* 0x000000381c767223 */ /* 0x048fe20000000076 */
[C---:B------:R-:W-:Y:S01]  /*e480*/  FFMA R18, R28.reuse, R60, R119 ;  /* 0x0000003c1c127223 */ /* 0x040fe20000000077 */
[C---:B------:R-:W-:Y:S01]  /*e490*/  FFMA R120, R28.reuse, R68, R120 ;  /* 0x000000441c787223 */ /* 0x040fe20000000078 */
[-C--:B------:R-:W-:Y:S01]  /*e4a0*/  FFMA R16, R28, R52.reuse, R121 ;  /* 0x000000341c107223 */ /* 0x080fe20000000079 */
[C---:B------:R-:W-:Y:S01]  /*e4b0*/  FFMA R33, R29.reuse, R57, R118 ;  /* 0x000000391d217223 */ /* 0x040fe20000000076 */
[C---:B------:R-:W-:Y:S01]  /*e4c0*/  FFMA R19, R29.reuse, R61, R18 ;  /* 0x0000003d1d137223 */ /* 0x040fe20000000012 */
[C---:B------:R-:W-:Y:S01]  /*e4d0*/  FFMA R17, R29.reuse, R69, R120 ;  /* 0x000000451d117223 */ /* 0x040fe20000000078 */
[----:B------:R-:W-:Y:S01]  /*e4e0*/  FFMA R29, R29, R53, R16 ;  /* 0x000000351d1d7223 */ /* 0x000fe20000000010 */
[C---:B----4-:R-:W-:Y:S01]  /*e4f0*/  FFMA R28, R40.reuse, R52, R125 ;  /* 0x00000034281c7223 */ /* 0x050fe2000000007d */
        /* <DEDUP_REMOVED lines=20> */
[----:B------:R-:W-:Y:S01]  /*e640*/  FFMA R113, R79, R55, R78 ;  /* 0x000000374f717223 */ /* 0x000fe2000000004e */
[----:B------:R-:W-:Y:S01]  /*e650*/  FFMA R72, R72, R68, R127 ;  /* 0x0000004448487223 */ /* 0x000fe2000000007f */
[----:B------:R-:W-:Y:S01]  /*e660*/  LDS.128 R28, [R9+0xe0] ;  /* 0x0000e000091c7984 */ /* 0x000fe20000000c00 */
[C---:B------:R-:W-:Y:S01]  /*e670*/  FFMA R36, R42.reuse, R70, R33 ;  /* 0x000000462a247223 */ /* 0x040fe20000000021 */
[C---:B------:R-:W-:Y:S01]  /*e680*/  FFMA R206, R42.reuse, R62, R39 ;  /* 0x0000003e2ace7223 */ /* 0x040fe20000000027 */
        /* <DEDUP_REMOVED lines=13> */
[----:B------:R-:W2:Y:S01]  /*e760*/  LDS.128 R76, [R9+0x1e0] ;  /* 0x0001e000094c7984 */ /* 0x000ea20000000c00 */
        /* <DEDUP_REMOVED lines=8> */
[C---:B------:R-:W-:Y:S01]  /*e7f0*/  FFMA R201, R75.reuse, R59, R32 ;  /* 0x0000003b4bc97223 */ /* 0x040fe20000000020 */
[----:B------:R-:W-:Y:S01]  /*e800*/  FFMA R200, R75, R55, R200 ;  /* 0x000000374bc87223 */ /* 0x000fe200000000c8 */
[----:B------:R-:W-:Y:S01]  /*e810*/  FFMA R61, R101, R61, R84 ;  /* 0x0000003d653d7223 */ /* 0x000fe20000000054 */
[----:B------:R-:W4:Y:S01]  /*e820*/  LDS.128 R72, [R0.X4+UR5+0x160] ;  /* 0x0001600500487984 */ /* 0x000f220008004c00 */
[----:B------:R-:W-:Y:S01]  /*e830*/  FFMA R5, R7, R63, R50 ;  /* 0x0000003f07057223 */ /* 0x000fe20000000032 */
[----:B------:R-:W-:Y:S01]  /*e840*/  FFMA R68, R100, R68, R87 ;  /* 0x0000004464447223 */ /* 0x000fe20000000057 */
[----:B------:R-:W-:Y:S01]  /*e850*/  FFMA R198, R102, R62, R61 ;  /* 0x0000003e66c67223 */ /* 0x000fe2000000003d */
[-C--:B------:R-:W-:Y:S01]  /*e860*/  FFMA R12, R67, R71.reuse, R12 ;  /* 0x00000047430c7223 */ /* 0x080fe2000000000c */
[----:B------:R-:W-:Y:S01]  /*e870*/  FFMA R6, R7, R71, R6 ;  /* 0x0000004707067223 */ /* 0x000fe20000000006 */
[----:B------:R-:W-:Y:S01]  /*e880*/  FFMA R69, R101, R69, R68 ;  /* 0x0000004565457223 */ /* 0x000fe20000000044 */
[----:B------:R-:W-:Y:S01]  /*e890*/  FFMA R198, R103, R63, R198 ;  /* 0x0000003f67c67223 */ /* 0x000fe200000000c6 */
[----:B------:R-:W-:Y:S01]  /*e8a0*/  FFMA R52, R100, R52, R95 ;  /* 0x0000003464347223 */ /* 0x000fe2000000005f */
[----:B------:R-:W5:Y:S01]  /*e8b0*/  LDS.128 R60, [R0.X4+UR5+0x1e0] ;  /* 0x0001e005003c7984 */ /* 0x000f620008004c00 */
[C---:B------:R-:W-:Y:S01]  /*e8c0*/  FFMA R70, R102.reuse, R70, R69 ;  /* 0x0000004666467223 */ /* 0x040fe20000000045 */
[-C--:B------:R-:W-:Y:S01]  /*e8d0*/  FFMA R65, R65, R53.reuse, R64 ;  /* 0x0000003541417223 */ /* 0x080fe20000000040 */
[----:B------:R-:W-:Y:S01]  /*e8e0*/  FFMA R53, R101, R53, R52 ;  /* 0x0000003565357223 */ /* 0x000fe20000000034 */
[----:B------:R-:W-:Y:S01]  /*e8f0*/  FFMA R4, R7, R59, R4 ;  /* 0x0000003b07047223 */ /* 0x000fe20000000004 */
[----:B------:R-:W-:Y:S01]  /*e900*/  FFMA R199, R103, R71, R70 ;  /* 0x0000004767c77223 */ /* 0x000fe20000000046 */
[----:B------:R-:W-:Y:S01]  /*e910*/  FFMA R7, R7, R55, R48 ;  /* 0x0000003707077223 */ /* 0x000fe20000000030 */
[----:B------:R-:W5:Y:S01]  /*e920*/  LDS.128 R68, [R0.X4+UR5+0x860] ;  /* 0x0008600500447984 */ /* 0x000f620008004c00 */
[-C--:B------:R-:W-:Y:S01]  /*e930*/  FFMA R196, R102, R54.reuse, R53 ;  /* 0x0000003666c47223 */ /* 0x080fe20000000035 */
[----:B------:R-:W-:Y:S01]  /*e940*/  FFMA R66, R66, R54, R65 ;  /* 0x0000003642427223 */ /* 0x000fe20000000041 */
[----:B------:R-:W-:-:S02]  /*e950*/  FFMA R56, R100, R56, R85 ;  /* 0x0000003864387223 */ /* 0x000fc40000000055 */
[-C--:B------:R-:W-:Y:S01]  /*e960*/  FFMA R196, R103, R55.reuse, R196 ;  /* 0x0000003767c47223 */ /* 0x080fe200000000c4 */
[----:B------:R-:W-:Y:S01]  /*e970*/  FFMA R67, R67, R55, R66 ;  /* 0x0000003743437223 */ /* 0x000fe20000000042 */
[----:B------:R-:W-:Y:S01]  /*e980*/  FFMA R57, R101, R57, R56 ;  /* 0x0000003965397223 */ /* 0x000fe20000000038 */
[C---:B-1----:R-:W-:Y:S01]  /*e990*/  FFMA R92, R80.reuse, R28, R92 ;  /* 0x0000001c505c7223 */ /* 0x042fe2000000005c */
[C---:B------:R-:W-:Y:S01]  /*e9a0*/  FFMA R32, R80.reuse, R16, R93 ;  /* 0x0000001050207223 */ /* 0x040fe2000000005d */
[----:B------:R-:W-:Y:S01]  /*e9b0*/  FFMA R86, R80, R44, R86 ;  /* 0x0000002c50567223 */ /* 0x000fe20000000056 */
[----:B------:R-:W-:Y:S01]  /*e9c0*/  FFMA R58, R102, R58, R57 ;  /* 0x0000003a663a7223 */ /* 0x000fe20000000039 */
[----:B--2---:R-:W-:Y:S01]  /*e9d0*/  FFMA R94, R80, R76, R94 ;  /* 0x0000004c505e7223 */ /* 0x004fe2000000005e */
        /* <DEDUP_REMOVED lines=17> */
[----:B----4-:R-:W-:Y:S01]  /*eaf0*/  FFMA R88, R72, R28, R88 ;  /* 0x0000001c48587223 */ /* 0x010fe20000000058 */
[C---:B------:R-:W-:Y:S01]  /*eb00*/  FFMA R39, R41.reuse, R77, R38 ;  /* 0x0000004d29277223 */ /* 0x040fe20000000026 */
[C---:B------:R-:W-:Y:S01]  /*eb10*/  FFMA R49, R41.reuse, R17, R98 ;  /* 0x0000001129317223 */ /* 0x040fe20000000062 */
        /* <DEDUP_REMOVED lines=10> */
[C---:B------:R-:W-:Y:S01]  /*ebc0*/  FFMA R39, R43.reuse, R19, R48 ;  /* 0x000000132b277223 */ /* 0x040fe20000000030 */
[----:B-----5:R-:W-:Y:S01]  /*ebd0*/  FFMA R130, R60, R28, R130 ;  /* 0x0000001c3c827223 */ /* 0x020fe20000000082 */
[C---:B------:R-:W-:Y:S01]  /*ebe0*/  FFMA R40, R43.reuse, R79, R40 ;  /* 0x0000004f2b287223 */ /* 0x040fe20000000028 */
[C---:B------:R-:W-:Y:S01]  /*ebf0*/  FFMA R38, R43.reuse, R31, R38 ;  /* 0x0000001f2b267223 */ /* 0x040fe20000000026 */
[----:B------:R-:W-:Y:S01]  /*ec00*/  FFMA R48, R74, R78, R41 ;  /* 0x0000004e4a307223 */ /* 0x000fe20000000029 */
[----:B------:R-:W-:Y:S01]  /*ec10*/  FFMA R43, R43, R47, R42 ;  /* 0x0000002f2b2b7223 */ /* 0x000fe2000000002a */
[----:B------:R-:W-:Y:S01]  /*ec20*/  FFMA R41, R75, R31, R50 ;  /* 0x0000001f4b297223 */ /* 0x000fe20000000032 */
[-C--:B------:R-:W-:Y:S01]  /*ec30*/  FFMA R42, R72, R16.reuse, R89 ;  /* 0x00000010482a7223 */ /* 0x080fe20000000059 */
[C---:B------:R-:W-:Y:S01]  /*ec40*/  FFMA R50, R60.reuse, R16, R131 ;  /* 0x000000103c327223 */ /* 0x040fe20000000083 */
[----:B------:R-:W-:Y:S01]  /*ec50*/  FFMA R55, R61, R29, R130 ;  /* 0x0000001d3d377223 */ /* 0x000fe20000000082 */
[----:B------:R-:W2:Y:S01]  /*ec60*/  LDS.128 R84, [R0.X4+UR5+0x960] ;  /* 0x0009600500547984 */ /* 0x000ea20008004c00 */
[-C--:B------:R-:W-:Y:S01]  /*ec70*/  FFMA R49, R73, R17.reuse, R42 ;  /* 0x0000001149317223 */ /* 0x080fe2000000002a */
[C---:B------:R-:W-:Y:S01]  /*ec80*/  FFMA R53, R61.reuse, R17, R50 ;  /* 0x000000113d357223 */ /* 0x040fe20000000032 */
[----:B------:R-:W-:Y:S01]  /*ec90*/  FFMA R132, R60, R76, R132 ;  /* 0x0000004c3c847223 */ /* 0x000fe20000000084 */
[----:B------:R-:W-:Y:S01]  /*eca0*/  FFMA R50, R62, R30, R55 ;  /* 0x0000001e3e327223 */ /* 0x000fe20000000037 */
[----:B------:R-:W-:Y:S01]  /*ecb0*/  FFMA R42, R74, R18, R49 ;  /* 0x000000124a2a7223 */ /* 0x000fe20000000031 */
[C---:B------:R-:W-:Y:S01]  /*ecc0*/  FFMA R148, R68.reuse, R76, R148 ;  /* 0x0000004c44947223 */ /* 0x040fe20000000094 */
[----:B------:R-:W-:Y:S01]  /*ecd0*/  FFMA R49, R61, R77, R132 ;  /* 0x0000004d3d317223 */ /* 0x000fe20000000084 */
[----:B------:R-:W-:Y:S01]  /*ece0*/  FFMA R55, R63, R31, R50 ;  /* 0x0000001f3f377223 */ /* 0x000fe20000000032 */
[C---:B------:R-:W-:Y:S01]  /*ecf0*/  FFMA R50, R68.reuse, R16, R147 ;  /* 0x0000001044327223 */ /* 0x040fe20000000093 */
[----:B------:R-:W-:Y:S01]  /*ed00*/  FFMA R146, R68, R28, R146 ;  /* 0x0000001c44927223 */ /* 0x000fe20000000092 */
[-C--:B------:R-:W-:Y:S01]  /*ed10*/  FFMA R72, R72, R44.reuse, R91 ;  /* 0x0000002c48487223 */ /* 0x080fe2000000005b */
[----:B------:R-:W-:Y:S01]  /*ed20*/  FFMA R68, R68, R44, R135 ;  /* 0x0000002c44447223 */ /* 0x000fe20000000087 */
[----:B------:R-:W-:Y:S01]  /*ed30*/  FFMA R197, R103, R59, R58 ;  /* 0x0000003b67c57223 */ /* 0x000fe2000000003a */
[----:B------:R-:W3:Y:S01]  /*ed40*/  LDS.128 R88, [R0.X4+UR5+0x9e0] ;  /* 0x0009e00500587984 */ /* 0x000ee20008004c00 */
[C---:B------:R-:W-:Y:S01]  /*ed50*/  FFMA R52, R62.reuse, R78, R49 ;  /* 0x0000004e3e347223 */ /* 0x040fe20000000031 */
[----:B------:R-:W-:Y:S01]  /*ed60*/  FFMA R58, R62, R18, R53 ;  /* 0x000000123e3a7223 */ /* 0x000fe20000000035 */
[C---:B------:R-:W-:Y:S01]  /*ed70*/  FFMA R49, R69.reuse, R77, R148 ;  /* 0x0000004d45317223 */ /* 0x040fe20000000094 */
[C---:B------:R-:W-:Y:S01]  /*ed80*/  FFMA R53, R69.reuse, R17, R50 ;  /* 0x0000001145357223 */ /* 0x040fe20000000032 */
[C---:B------:R-:W-:Y:S01]  /*ed90*/  FFMA R57, R69.reuse, R29, R146 ;  /* 0x0000001d45397223 */ /* 0x040fe20000000092 */
[----:B------:R-:W-:Y:S01]  /*eda0*/  FFMA R69, R69, R45, R68 ;  /* 0x0000002d45457223 */ /* 0x000fe20000000044 */
        /* <DEDUP_REMOVED lines=11> */
[----:B------:R-:W4:Y:S01]  /*ee60*/  LDS.128 R68, [R0.X4+UR5+0x1060] ;  /* 0x0010600500447984 */ /* 0x000f220008004c00 */
[C---:B-1----:R-:W-:Y:S01]  /*ee70*/  FFMA R56, R80.reuse, R76, R191 ;  /* 0x0000004c50387223 */ /* 0x042fe200000000bf */
[----:B------:R-:W-:Y:S01]  /*ee80*/  FFMA R186, R80, R16, R186 ;  /* 0x0000001050ba7223 */ /* 0x000fe200000000ba */
        /* <DEDUP_REMOVED lines=50> */
[----:B----4-:R-:W-:Y:S01]  /*f1b0*/  FFMA R88, R68, R16, R177 ;  /* 0x0000001044587223 */ /* 0x010fe200000000b1 */
        /* <DEDUP_REMOVED lines=13> */
[----:B-1----:R-:W-:Y:S01]  /*f290*/  FFMA R174, R80, R16, R174 ;  /* 0x0000001050ae7223 */ /* 0x002fe200000000ae */
        /* <DEDUP_REMOVED lines=19> */
[----:B------:R-:W-:Y:S01]  /*f3d0*/  FFMA R97, R83, R19, R80 ;  /* 0x0000001353617223 */ /* 0x000fe20000000050 */
        /* <DEDUP_REMOVED lines=40> */
[----:B------:R-:W-:Y:S01]  /*f660*/  FFMA R108, R68, R44, R108 ;  /* 0x0000002c446c7223 */ /* 0x000fe2000000006c */
[----:B------:R-:W-:Y:S01]  /*f670*/  FFMA R104, R91, R31, R104 ;  /* 0x0000001f5b687223 */ /* 0x000fe20000000068 */
[----:B------:R-:W-:Y:S01]  /*f680*/  FFMA R121, R69, R17, R88 ;  /* 0x0000001145797223 */ /* 0x000fe20000000058 */
[----:B------:R-:W-:Y:S01]  /*f690*/  FFMA R107, R91, R47, R90 ;  /* 0x0000002f5b6b7223 */ /* 0x000fe2000000005a */
        /* <DEDUP_REMOVED lines=42> */
[----:B------:R-:W-:Y:S01]  /*f940*/  FFMA R154, R88, R28, R154 ;  /* 0x0000001c589a7223 */ /* 0x000fe2000000009a */
[C---:B------:R-:W-:Y:S01]  /*f950*/  FFMA R148, R86.reuse, R30, R123 ;  /* 0x0000001e56947223 */ /* 0x040fe2000000007b */
        /* <DEDUP_REMOVED lines=61> */
[----:B------:R-:W1:Y:S01]  /*fd30*/  LDS.128 R80, [R0.X4+UR5+0x28e0] ;  /* 0x0028e00500507984 */ /* 0x000e620008004c00 */
[----:B------:R-:W-:Y:S01]  /*fd40*/  FFMA R85, R85, R45, R114 ;  /* 0x0000002d55557223 */ /* 0x000fe20000000072 */
[----:B------:R-:W-:Y:S01]  /*fd50*/  FFMA R165, R87, R19, R84 ;  /* 0x0000001357a57223 */ /* 0x000fe20000000054 */
[----:B------:R-:W-:Y:S01]  /*fd60*/  FFMA R166, R86, R78, R119 ;  /* 0x0000004e56a67223 */ /* 0x000fe20000000077 */
[C---:B--2---:R-:W-:Y:S01]  /*fd70*/  FFMA R84, R88.reuse, R16, R117 ;  /* 0x0000001058547223 */ /* 0x044fe20000000075 */
        /* <DEDUP_REMOVED lines=60> */
[----:B------:R-:W2:Y:S01]  /*10140*/  LDS.128 R12, [R0.X4+UR5+0x30e0] ;  /* 0x0030e005000c7984 */ /* 0x000ea20008004c00 */
[----:B------:R-:W-:Y:S01]  /*10150*/  FFMA R116, R86, R30, R51 ;  /* 0x0000001e56747223 */ /* 0x000fe20000000033 */
[----:B------:R-:W-:Y:S01]  /*10160*/  FFMA R82, R82, R46, R81 ;  /* 0x0000002e52527223 */ /* 0x000fe20000000051 */
[-C--:B------:R-:W-:Y:S01]  /*10170*/  FFMA R51, R87, R19.reuse, R8 ;  /* 0x0000001357337223 */ /* 0x080fe20000000008 */
        /* <DEDUP_REMOVED lines=31> */
[----:B------:R-:W-:Y:S01]  /*10370*/  FFMA R86, R86, R46, R85 ;  /* 0x0000002e56567223 */ /* 0x000fe20000000055 */
        /* <DEDUP_REMOVED lines=15> */
[----:B------:R-:W-:Y:S01]  /*10470*/  LDS.128 R68, [R9+0xf0] ;  /* 0x0000f00009447984 */ /* 0x000fe20000000c00 */
[----:B------:R-:W-:Y:S01]  /*10480*/  FFMA R13, R13, R77, R6 ;  /* 0x0000004d0d0d7223 */ /* 0x000fe20000000006 */
[C---:B------:R-:W-:Y:S01]  /*10490*/  FFMA R132, R14.reuse, R30, R7 ;  /* 0x0000001e0e847223 */ /* 0x040fe20000000007 */
[----:B------:R-:W-:Y:S01]  /*104a0*/  FFMA R88, R14, R18, R5 ;  /* 0x000000120e587223 */ /* 0x000fe20000000005 */
[----:B------:R-:W2:Y:S01]  /*104b0*/  LDS.128 R84, [R0.X4+UR5+0x70] ;  /* 0x0000700500547984 */ /* 0x000ea20008004c00 */
[----:B------:R-:W-:Y:S01]  /*104c0*/  FFMA R133, R15, R47, R12 ;  /* 0x0000002f0f857223 */ /* 0x000fe2000000000c */
[C---:B---3--:R-:W-:Y:S01]  /*104d0*/  FFMA R190, R80.reuse, R76, R190 ;  /* 0x0000004c50be7223 */ /* 0x048fe200000000be */
[C---:B------:R-:W-:Y:S01]  /*104e0*/  FFMA R12, R80.reuse, R16, R189 ;  /* 0x00000010500c7223 */ /* 0x040fe200000000bd */
[----:B------:R-:W3:Y:S01]  /*104f0*/  LDS.128 R24, [R9+0x170] ;  /* 0x0001700009187984 */ /* 0x000ee20000000c00 */
[C---:B------:R-:W-:Y:S01]  /*10500*/  FFMA R188, R80.reuse, R28, R188 ;  /* 0x0000001c50bc7223 */ /* 0x040fe200000000bc */
[----:B------:R-:W-:Y:S01]  /*10510*/  FFMA R80, R80, R44, R187 ;  /* 0x0000002c50507223 */ /* 0x000fe200000000bb */
[----:B------:R-:W-:Y:S01]  /*10520*/  FFMA R124, R90, R30, R89 ;  /* 0x0000001e5a7c7223 */ /* 0x000fe20000000059 */
[----:B------:R-:W4:Y:S01]  /*10530*/  LDS.128 R4, [R9+0x70] ;  /* 0x0000700009047984 */ /* 0x000f220000000c00 */
[C---:B------:R-:W-:Y:S01]  /*10540*/  FFMA R35, R81.reuse, R77, R190 ;  /* 0x0000004d51237223 */ /* 0x040fe200000000be */
[C---:B------:R-:W-:Y:S01]  /*10550*/  FFMA R37, R81.reuse, R17, R12 ;  /* 0x0000001151257223 */ /* 0x040fe2000000000c */
[C---:B------:R-:W-:Y:S01]  /*10560*/  FFMA R89, R81.reuse, R29, R188 ;  /* 0x0000001d51597223 */ /* 0x040fe200000000bc */
[----:B------:R-:W5:Y:S01]  /*10570*/  LDS.128 R8, [R9+0x1f0] ;  /* 0x0001f00009087984 */ /* 0x000f620000000c00 */
[----:B------:R-:W-:Y:S01]  /*10580*/  FFMA R81, R81, R45, R80 ;  /* 0x0000002d51517223 */ /* 0x000fe20000000050 */
[-C--:B------:R-:W-:Y:S01]  /*10590*/  FFMA R130, R14, R78.reuse, R13 ;  /* 0x0000004e0e827223 */ /* 0x080fe2000000000d */
        /* <DEDUP_REMOVED lines=8> */
[----:B------:R-:W5:Y:S01]  /*10620*/  LDS.128 R12, [R0.X4+UR5+0xf0] ;  /* 0x0000f005000c7984 */ /* 0x000f620008004c00 */
        /* <DEDUP_REMOVED lines=19> */
[----:B------:R-:W-:Y:S01]  /*10760*/  FFMA R139, R23, R19, R20 ;  /* 0x00000013178b7223 */ /* 0x000fe20000000014 */
[C---:B---3--:R-:W-:Y:S01]  /*10770*/  FFMA R20, R84.reuse, R24, R33 ;  /* 0x0000001854147223 */ /* 0x048fe20000000021 */
[----:B------:R-:W-:Y:S01]  /*10780*/  FFMA R35, R85, R69, R34 ;  /* 0x0000004555237223 */ /* 0x000fe20000000022 */
[----:B------:R-:W-:Y:S01]  /*10790*/  FFMA R141, R23, R47, R22 ;  /* 0x0000002f178d7223 */ /* 0x000fe20000000016 */
[----:B------:R-:W-:Y:S01]  /*107a0*/  FFMA R118, R91, R79, R118 ;  /* 0x0000004f5b767223 */ /* 0x000fe20000000076 */
[C---:B----4-:R-:W-:Y:S01]  /*107b0*/  FFMA R32, R84.reuse, R4, R32 ;  /* 0x0000000454207223 */ /* 0x050fe20000000020 */
[----:B------:R-:W-:Y:S01]  /*107c0*/  FFMA R33, R85, R25, R20 ;  /* 0x0000001955217223 */ /* 0x000fe20000000014 */
[----:B------:R-:W-:Y:S01]  /*107d0*/  FFMA R124, R91, R31, R124 ;  /* 0x0000001f5b7c7223 */ /* 0x000fe2000000007c */
[----:B------:R-:W2:Y:S01]  /*107e0*/  LDS.128 R20, [R0.X4+UR5+0x1f0] ;  /* 0x0001f00500147984 */ /* 0x000ea20008004c00 */
[----:B-----5:R-:W-:Y:S01]  /*107f0*/  FFMA R36, R84, R8, R36 ;  /* 0x0000000854247223 */ /* 0x020fe20000000024 */
[C---:B------:R-:W-:Y:S01]  /*10800*/  FFMA R37, R85.reuse, R5, R32 ;  /* 0x0000000555257223 */ /* 0x040fe20000000020 */
[C---:B------:R-:W-:Y:S01]  /*10810*/  FFMA R32, R86.reuse, R70, R35 ;  /* 0x0000004656207223 */ /* 0x040fe20000000023 */
[C---:B------:R-:W-:Y:S01]  /*10820*/  FFMA R34, R86.reuse, R26, R33 ;  /* 0x0000001a56227223 */ /* 0x040fe20000000021 */
[----:B------:R-:W-:Y:S01]  /*10830*/  FFMA R85, R85, R9, R36 ;  /* 0x0000000955557223 */ /* 0x000fe20000000024 */
[C---:B------:R-:W-:Y:S01]  /*10840*/  FFMA R84, R86.reuse, R6, R37 ;  /* 0x0000000656547223 */ /* 0x040fe20000000025 */
[----:B------:R-:W3:Y:S02]  /*10850*/  LDS.128 R88, [R0.X4+UR5+0x970] ;  /* 0x0009700500587984 */ /* 0x000ee40008004c00 */
        /* <DEDUP_REMOVED lines=15> */
[----:B------:R-:W-:Y:S01]  /*10950*/  FFMA R14, R14, R6, R13 ;  /* 0x000000060e0e7223 */ /* 0x000fe2000000000d */
[C---:B-1----:R-:W-:Y:S01]  /*10960*/  FFMA R42, R80.reuse, R24, R42 ;  /* 0x00000018502a7223 */ /* 0x042fe2000000002a */
        /* <DEDUP_REMOVED lines=18> */
[----:B------:R-:W2:Y:S01]  /*10a90*/  LDS.128 R120, [R0.X4+UR5+0x9f0] ;  /* 0x0009f00500787984 */ /* 0x000ea20008004c00 */
        /* <DEDUP_REMOVED lines=20> */
[C---:B---3--:R-:W-:Y:S01]  /*10be0*/  FFMA R64, R88.reuse, R68, R64 ;  /* 0x0000004458407223 */ /* 0x048fe20000000040 */
        /* <DEDUP_REMOVED lines=8> */
[----:B----4-:R-:W-:Y:S01]  /*10c70*/  FFMA R54, R40, R68, R54 ;  /* 0x0000004428367223 */ /* 0x010fe20000000036 */
[----:B------:R-:W-:Y:S01]  /*10c80*/  FFMA R37, R37, R5, R36 ;  /* 0x0000000525257223 */ /* 0x000fe20000000024 */
        /* <DEDUP_REMOVED lines=22> */
[----:B------:R-:W-:Y:S01]  /*10df0*/  FFMA R41, R89, R9, R62 ;  /* 0x0000000959297223 */ /* 0x000fe2000000003e */
[----:B------:R-:W-:Y:S01]  /*10e00*/  FFMA R48, R90, R70, R49 ;  /* 0x000000465a307223 */ /* 0x000fe20000000031 */
[----:B------:R-:W3:Y:S01]  /*10e10*/  LDS.128 R56, [R0.X4+UR5+0x10f0] ;  /* 0x0010f00500387984 */ /* 0x000ee20008004c00 */
[----:B--2---:R-:W-:Y:S01]  /*10e20*/  FFMA R72, R120, R24, R72 ;  /* 0x0000001878487223 */ /* 0x004fe20000000048 */
[----:B------:R-:W-:Y:S01]  /*10e30*/  FFMA R50, R90, R10, R41 ;  /* 0x0000000a5a327223 */ /* 0x000fe20000000029 */
[-C--:B------:R-:W-:Y:S01]  /*10e40*/  FFMA R41, R91, R71.reuse, R48 ;  /* 0x000000475b297223 */ /* 0x080fe20000000030 */
        /* <DEDUP_REMOVED lines=12> */
[----:B------:R-:W-:Y:S01]  /*10f10*/  FFMA R36, R43, R7, R36 ;  /* 0x000000072b247223 */ /* 0x000fe20000000024 */
[C---:B------:R-:W-:Y:S01]  /*10f20*/  FFMA R43, R89.reuse, R25, R40 ;  /* 0x00000019592b7223 */ /* 0x040fe20000000028 */
[----:B------:R-:W-:Y:S01]  /*10f30*/  FFMA R48, R122, R70, R63 ;  /* 0x000000467a307223 */ /* 0x000fe2000000003f */
[----:B------:R-:W-:Y:S01]  /*10f40*/  FFMA R89, R89, R5, R88 ;  /* 0x0000000559597223 */ /* 0x000fe20000000058 */
[C---:B-1----:R-:W-:Y:S01]  /*10f50*/  FFMA R94, R52.reuse, R8, R94 ;  /* 0x00000008345e7223 */ /* 0x042fe2000000005e */
[----:B------:R-:W-:Y:S01]  /*10f60*/  FFMA R92, R52, R68, R92 ;  /* 0x00000044345c7223 */ /* 0x000fe2000000005c */
[-C--:B------:R-:W-:Y:S01]  /*10f70*/  FFMA R42, R90, R26.reuse, R43 ;  /* 0x0000001a5a2a7223 */ /* 0x080fe2000000002b */
[----:B------:R-:W-:Y:S01]  /*10f80*/  FFMA R62, R122, R26, R61 ;  /* 0x0000001a7a3e7223 */ /* 0x000fe2000000003d */
[----:B------:R-:W-:Y:S01]  /*10f90*/  FFMA R43, R91, R11, R50 ;  /* 0x0000000b5b2b7223 */ /* 0x000fe20000000032 */
        /* <DEDUP_REMOVED lines=58> */
[----:B------:R-:W-:Y:S01]  /*11340*/  FFMA R60, R122, R6, R121 ;  /* 0x000000067a3c7223 */ /* 0x000fe20000000079 */
[----:B------:R-:W1:Y:S01]  /*11350*/  LDS.128 R104, [R0.X4+UR5+0x1970] ;  /* 0x0019700500687984 */ /* 0x000e620008004c00 */
[----:B------:R-:W-:Y:S01]  /*11360*/  FFMA R65, R93, R25, R48 ;  /* 0x000000195d417223 */ /* 0x000fe20000000030 */
[C---:B------:R-:W-:Y:S01]  /*11370*/  FFMA R62, R123.reuse, R27, R62 ;  /* 0x0000001b7b3e7223 */ /* 0x040fe2000000003e */
[----:B------:R-:W-:Y:S01]  /*11380*/  FFMA R60, R123, R7, R60 ;  /* 0x000000077b3c7223 */ /* 0x000fe2000000003c */
[C---:B------:R-:W-:Y:S01]  /*11390*/  FFMA R48, R94.reuse, R70, R73 ;  /* 0x000000465e307223 */ /* 0x040fe20000000049 */
[----:B------:R-:W-:Y:S01]  /*113a0*/  FFMA R93, R93, R5, R92 ;  /* 0x000000055d5d7223 */ /* 0x000fe2000000005c */
[----:B------:R-:W4:Y:S01]  /*113b0*/  LDS.128 R120, [R0.X4+UR5+0x19f0] ;  /* 0x0019f00500787984 */ /* 0x000f220008004c00 */
[----:B------:R-:W-:Y:S01]  /*113c0*/  FFMA R59, R75, R11, R50 ;  /* 0x0000000b4b3b7223 */ /* 0x000fe20000000032 */
        /* <DEDUP_REMOVED lines=18> */
[----:B--2---:R-:W-:Y:S01]  /*114f0*/  FFMA R146, R100, R24, R146 ;  /* 0x0000001864927223 */ /* 0x004fe20000000092 */
[C---:B------:R-:W-:Y:S01]  /*11500*/  FFMA R95, R99.reuse, R11, R50 ;  /* 0x0000000b635f7223 */ /* 0x040fe20000000032 */
[----:B------:R-:W-:Y:S01]  /*11510*/  FFMA R93, R99, R71, R48 ;  /* 0x00000047635d7223 */ /* 0x000fe20000000030 */
[----:B------:R-:W-:Y:S01]  /*11520*/  FFMA R108, R96, R4, R108 ;  /* 0x00000004606c7223 */ /* 0x000fe2000000006c */
[C---:B------:R-:W-:Y:S01]  /*11530*/  FFMA R50, R100.reuse, R8, R147 ;  /* 0x0000000864327223 */ /* 0x040fe20000000093 */
[C---:B------:R-:W-:Y:S01]  /*11540*/  FFMA R48, R100.reuse, R68, R145 ;  /* 0x0000004464307223 */ /* 0x040fe20000000091 */
[----:B------:R-:W-:Y:S01]  /*11550*/  FFMA R65, R101, R25, R146 ;  /* 0x0000001965417223 */ /* 0x000fe20000000092 */
[----:B------:R-:W-:Y:S01]  /*11560*/  FFMA R97, R97, R5, R108 ;  /* 0x0000000561617223 */ /* 0x000fe2000000006c */
[----:B------:R-:W2:Y:S01]  /*11570*/  LDS.128 R144, [R0.X4+UR5+0x2070] ;  /* 0x0020700500907984 */ /* 0x000ea20008004c00 */
[----:B------:R-:W-:Y:S01]  /*11580*/  FFMA R100, R100, R4, R109 ;  /* 0x0000000464647223 */ /* 0x000fe2000000006d */
[C---:B------:R-:W-:Y:S01]  /*11590*/  FFMA R49, R101.reuse, R9, R50 ;  /* 0x0000000965317223 */ /* 0x040fe20000000032 */
[----:B------:R-:W-:Y:S01]  /*115a0*/  FFMA R92, R98, R6, R97 ;  /* 0x00000006625c7223 */ /* 0x000fe20000000061 */
[C---:B------:R-:W-:Y:S01]  /*115b0*/  FFMA R97, R101.reuse, R69, R48 ;  /* 0x0000004565617223 */ /* 0x040fe20000000030 */
[----:B------:R-:W-:Y:S01]  /*115c0*/  FFMA R101, R101, R5, R100 ;  /* 0x0000000565657223 */ /* 0x000fe20000000064 */
[----:B------:R-:W-:Y:S01]  /*115d0*/  FFMA R50, R102, R10, R49 ;  /* 0x0000000a66327223 */ /* 0x000fe20000000031 */
[----:B-1----:R-:W-:Y:S01]  /*115e0*/  FFMA R148, R104, R68, R148 ;  /* 0x0000004468947223 */ /* 0x002fe20000000094 */
[C---:B------:R-:W-:Y:S01]  /*115f0*/  FFMA R48, R102.reuse, R70, R97 ;  /* 0x0000004666307223 */ /* 0x040fe20000000061 */
[C---:B------:R-:W-:Y:S01]  /*11600*/  FFMA R94, R99.reuse, R27, R94 ;  /* 0x0000001b635e7223 */ /* 0x040fe2000000005e */
[----:B------:R-:W-:Y:S01]  /*11610*/  FFMA R92, R99, R7, R92 ;  /* 0x00000007635c7223 */ /* 0x000fe2000000005c */
[----:B------:R-:W-:Y:S01]  /*11620*/  FFMA R96, R102, R6, R101 ;  /* 0x0000000666607223 */ /* 0x000fe20000000065 */
[C---:B------:R-:W-:Y:S01]  /*11630*/  FFMA R99, R103.reuse, R11, R50 ;  /* 0x0000000b67637223 */ /* 0x040fe20000000032 */
[----:B------:R-:W-:Y:S01]  /*11640*/  FFMA R97, R103, R71, R48 ;  /* 0x0000004767617223 */ /* 0x000fe20000000030 */
[C---:B------:R-:W-:Y:S01]  /*11650*/  FFMA R50, R104.reuse, R8, R159 ;  /* 0x0000000868327223 */ /* 0x040fe2000000009f */
[----:B------:R-:W-:Y:S01]  /*11660*/  FFMA R48, R104, R24, R149 ;  /* 0x0000001868307223 */ /* 0x000fe20000000095 */
[C---:B------:R-:W-:Y:S01]  /*11670*/  FFMA R101, R105.reuse, R69, R148 ;  /* 0x0000004569657223 */ /* 0x040fe20000000094 */
[----:B------:R-:W-:Y:S01]  /*11680*/  FFMA R98, R102, R26, R65 ;  /* 0x0000001a66627223 */ /* 0x000fe20000000041 */
[----:B------:R-:W1:Y:S01]  /*11690*/  LDS.128 R148, [R0.X4+UR5+0x20f0] ;  /* 0x0020f00500947984 */ /* 0x000e620008004c00 */
[C---:B------:R-:W-:Y:S01]  /*116a0*/  FFMA R49, R105.reuse, R9, R50 ;  /* 0x0000000969317223 */ /* 0x040fe20000000032 */
[----:B------:R-:W-:Y:S01]  /*116b0*/  FFMA R65, R105, R25, R48 ;  /* 0x0000001969417223 */ /* 0x000fe20000000030 */
[----:B------:R-:W-:Y:S01]  /*116c0*/  FFMA R48, R106, R70, R101 ;  /* 0x000000466a307223 */ /* 0x000fe20000000065 */
[----:B----4-:R-:W-:Y:S01]  /*116d0*/  FFMA R154, R120, R24, R154 ;  /* 0x00000018789a7223 */ /* 0x010fe2000000009a */
        /* <DEDUP_REMOVED lines=26> */
[----:B------:R-:W2:Y:S01]  /*11880*/  LDS.128 R156, [R0.X4+UR5+0x21f0] ;  /* 0x0021f005009c7984 */ /* 0x000ea20008004c00 */
        /* <DEDUP_REMOVED lines=14> */
[----:B------:R-:W-:Y:S01]  /*11970*/  FFMA R121, R121, R5, R120 ;  /* 0x0000000579797223 */ /* 0x000fe20000000078 */
[----:B------:R-:W1:Y:S01]  /*11980*/  LDS.128 R160, [R0.X4+UR5+0x2870] ;  /* 0x0028700500a07984 */ /* 0x000e620008004c00 */
        /* <DEDUP_REMOVED lines=78> */
[----:B------:R-:W-:Y:S01]  /*11e70*/  FFMA R48, R166, R70, R65 ;  /* 0x00000046a6307223 */ /* 0x000fe20000000041 */
[----:B--2---:R-:W-:Y:S01]  /*11e80*/  FFMA R116, R152, R68, R116 ;  /* 0x0000004498747223 */ /* 0x004fe20000000074 */
        /* <DEDUP_REMOVED lines=76> */
[----:B------:R-:W1:Y:S01]  /*12350*/  LDS.128 R164, [R0.X4+UR5+0x38e0] ;  /* 0x0038e00500a47984 */ /* 0x000e620008004c00 */
[C---:B------:R-:W-:Y:S01]  /*12360*/  FFMA R132, R152.reuse, R24, R135 ;  /* 0x0000001898847223 */ /* 0x040fe20000000087 */
[C---:B------:R-:W-:Y:S01]  /*12370*/  FFMA R135, R153.reuse, R69, R136 ;  /* 0x0000004599877223 */ /* 0x040fe20000000088 */
[C---:B------:R-:W-:Y:S01]  /*12380*/  FFMA R3, R153.reuse, R9, R134 ;  /* 0x0000000999037223 */ /* 0x040fe20000000086 */
[----:B------:R-:W-:Y:S01]  /*12390*/  FFMA R152, R152, R4, R137 ;  /* 0x0000000498987223 */ /* 0x000fe20000000089 */
        /* <DEDUP_REMOVED lines=12> */
[----:B------:R-:W3:Y:S01]  /*12460*/  LDS.128 R140, [R0.X4+UR5+0x3960] ;  /* 0x00396005008c7984 */ /* 0x000ee20008004c00 */
        /* <DEDUP_REMOVED lines=27> */
[----:B------:R-:W2:Y:S01]  /*12620*/  LDS.128 R152, [R0.X4+UR5+0x39e0] ;  /* 0x0039e00500987984 */ /* 0x000ea20008004c00 */
[C---:B-1----:R-:W-:Y:S01]  /*12630*/  FFMA R206, R164.reuse, R16, R206 ;  /* 0x00000010a4ce7223 */ /* 0x042fe200000000ce */
        /* <DEDUP_REMOVED lines=33> */
[----:B------:R-:W-:-:S02]  /*12850*/  FFMA R142, R142, R46, R141 ;  /* 0x0000002e8e8e7223 */ /* 0x000fc4000000008d */
[C---:B------:R-:W-:Y:S02]  /*12860*/  FFMA R185, R143.reuse, R19, R164 ;  /* 0x000000138fb97223 */ /* 0x040fe400000000a4 */
        /* <DEDUP_REMOVED lines=15> */
[C---:B-1----:R-:W-:Y:S01]  /*12960*/  FFMA R16, R156.reuse, R68, R169 ;  /* 0x000000449c107223 */ /* 0x042fe200000000a9 */
[C---:B------:R-:W-:Y:S01]  /*12970*/  FFMA R28, R156.reuse, R8, R173 ;  /* 0x000000089c1c7223 */ /* 0x040fe200000000ad */
        /* <DEDUP_REMOVED lines=10> */
[C---:B---3--:R-:W-:Y:S01]  /*12a20*/  FFMA R28, R160.reuse, R8, R177 ;  /* 0x00000008a01c7223 */ /* 0x048fe200000000b1 */
        /* <DEDUP_REMOVED lines=11> */
[C---:B------:R-:W-:Y:S01]  /*12ae0*/  FFMA R46, R162.reuse, R26, R19 ;  /* 0x0000001aa22e7223 */ /* 0x040fe20000000013 */
[----:B------:R-:W-:Y:S01]  /*12af0*/  FFMA R47, R163, R11, R16 ;  /* 0x0000000ba32f7223 */ /* 0x000fe20000000010 */
[-C--:B------:R-:W-:Y:S01]  /*12b00*/  FFMA R44, R162, R6.reuse, R29 ;  /* 0x00000006a22c7223 */ /* 0x080fe2000000001d */
[----:B------:R1:W3:Y:S01]  /*12b10*/  LDS.128 R16, [R0.X4+UR5+0x39f0] ;  /* 0x0039f00500107984 */ /* 0x0002e20008004c00 */
        /* <DEDUP_REMOVED lines=11> */
[----:B------:R-:W-:-:S01]  /*12bd0*/  FFMA R140, R140, R8, R187 ;  /* 0x000000088c8c7223 */ /* 0x000fc200000000bb */
[----:B-1----:R-:W2:Y:S04]  /*12be0*/  LDL R186, [R1+0x4] ;  /* 0x0000040001ba7983 */ /* 0x002ea80000100800 */
[----:B------:R-:W4:Y:S04]  /*12bf0*/  LDL R224, [R1+0xc] ;  /* 0x00000c0001e07983 */ /* 0x000f280000100800 */
[----:B------:R-:W5:Y:S04]  /*12c00*/  LDL R226, [R1] ;  /* 0x0000000001e27983 */ /* 0x000f680000100800 */
[----:B---3--:R-:W3:Y:S04]  /*12c10*/  LDL R223, [R1+0x14] ;  /* 0x0000140001df7983 */ /* 0x008ee80000100800 */
[----:B------:R-:W3:Y:S04]  /*12c20*/  LDL R225, [R1+0x8] ;  /* 0x0000080001e17983 */ /* 0x000ee80000100800 */
        /* <DEDUP_REMOVED lines=14> */
[----:B------:R-:W3:Y:S01]  /*12d10*/  LDL R229, [R1+0x48] ;  /* 0x0000480001e57983 */ /* 0x000ee20000100800 */
[----:B------:R-:W-:Y:S01]  /*12d20*/  IADD3 R154, P1, R242, UR6, RZ ;  /* 0x00000006f29a7c10 */ /* 0x000fe2000ff3e0ff */
[----:B------:R-:W-:Y:S01]  /*12d30*/  UIADD3 UR4, UR4, 0x1, URZ ;  /* 0x0000000104047890 */ /* 0x000fe2000fffe03f */
[----:B------:R-:W-:Y:S01]  /*12d40*/  IADD3 R156, P2, R244, UR6, RZ ;  /* 0x00000006f49c7c10 */ /* 0x000fe2000ff5e0ff */
[----:B------:R-:W-:Y:S01]  /*12d50*/  FFMA R4, R16, R4, R167 ;  /* 0x0000000410047223 */ /* 0x000fe200000000a7 */
[----:B------:R-:W-:Y:S01]  /*12d60*/  IADD3.X R155, R241, UR7, RZ, P1, !PT ;  /* 0x00000007f19b7c10 */ /* 0x000fe20008ffe4ff */
[----:B------:R-:W-:Y:S01]  /*12d70*/  UISETP.GE.AND UP0, UPT, UR4, 0x2, UPT ;  /* 0x000000020400788c */ /* 0x000fe2000bf06270 */
[----:B------:R-:W-:Y:S01]  /*12d80*/  IADD3 R28, P1, R246, UR6, RZ ;  /* 0x00000006f61c7c10 */ /* 0x000fe2000ff3e0ff */
[C---:B------:R-:W-:Y:S01]  /*12d90*/  FFMA R8, R16.reuse, R8, R153 ;  /* 0x0000000810087223 */ /* 0x040fe20000000099 */
[----:B------:R-:W-:Y:S01]  /*12da0*/  IADD3.X R157, R243, UR7, RZ, P2, !PT ;  /* 0x00000007f39d7c10 */ /* 0x000fe200097fe4ff */
[C---:B------:R-:W-:Y:S01]  /*12db0*/  FFMA R68, R16.reuse, R68, R165 ;  /* 0x0000004410447223 */ /* 0x040fe200000000a5 */
[----:B------:R-:W-:Y:S01]  /*12dc0*/  IADD3.X R29, R245, UR7, RZ, P1, !PT ;  /* 0x00000007f51d7c10 */ /* 0x000fe20008ffe4ff */
[----:B------:R-:W-:Y:S01]  /*12dd0*/  FFMA R16, R16, R24, R3 ;  /* 0x0000001810107223 */ /* 0x000fe20000000003 */
[----:B------:R-:W-:Y:S01]  /*12de0*/  IADD3 R30, P1, R248, UR6, RZ ;  /* 0x00000006f81e7c10 */ /* 0x000fe2000ff3e0ff */
[----:B------:R-:W-:Y:S01]  /*12df0*/  USEL UR4, UR4, URZ, !UP0 ;  /* 0x0000003f04047287 */ /* 0x000fe2000c000000 */
[----:B------:R-:W-:-:S02]  /*12e00*/  IADD3 R168, P2, R250, UR6, RZ ;  /* 0x00000006faa87c10 */ /* 0x000fc4000ff5e0ff */
[----:B------:R-:W-:Y:S01]  /*12e10*/  IADD3.X R31, R247, UR7, RZ, P1, !PT ;  /* 0x00000007f71f7c10 */ /* 0x000fe20008ffe4ff */
[----:B------:R-:W-:Y:S01]  /*12e20*/  USHF.L.U32 UR5, UR4, 0xe, URZ ;  /* 0x0000000e04057899 */ /* 0x000fe2000800063f */
[----:B------:R-:W-:Y:S02]  /*12e30*/  IADD3 R158, P1, R252, UR6, RZ ;  /* 0x00000006fc9e7c10 */ /* 0x000fe4000ff3e0ff */
[C---:B------:R-:W-:Y:S01]  /*12e40*/  LEA R171, R2.reuse, R240, 0xe ;  /* 0x000000f002ab7211 */ /* 0x040fe200078e70ff */
[----:B------:R-:W-:Y:S06]  /*12e50*/  BAR.SYNC 0x0 ;  /* 0x0000000000007b1d */ /* 0x000fec0000000000 */
[----:B------:R-:W-:Y:S01]  /*12e60*/  IADD3.X R159, R251, UR7, RZ, P1, !PT ;  /* 0x00000007fb9f7c10 */ /* 0x000fe20008ffe4ff */
[----:B------:R-:W-:Y:S01]  /*12e70*/  @!PT LDS RZ, [RZ] ;  /* 0x00000000fffff984 */ /* 0x000fe20000000800 */
[----:B------:R-:W-:Y:S01]  /*12e80*/  @!PT LDS RZ, [RZ] ;  /* 0x00000000fffff984 */ /* 0x000fe20000000800 */
[----:B------:R-:W-:Y:S01]  /*12e90*/  @!PT LDS RZ, [RZ] ;  /* 0x00000000fffff984 */ /* 0x000fe20000000800 */
[----:B------:R3:W-:Y:S01]  /*12ea0*/  LDGSTS.E.BYPASS.128 [R171], [R154.64], !P0 ;  /* 0x000000009aab7fae */ /* 0x0007e2000c101c4a */
[C---:B------:R-:W-:Y:S01]  /*12eb0*/  LEA R173, R2.reuse, R239, 0xe ;  /* 0x000000ef02ad7211 */ /* 0x040fe200078e70ff */
[----:B------:R-:W-:Y:S01]  /*12ec0*/  UIADD3 UR8, UR5, 0x8000, URZ ;  /* 0x0000800005087890 */ /* 0x000fe2000fffe03f */
[----:B------:R-:W-:-:S02]  /*12ed0*/  LEA R175, R2, R238, 0xe ;  /* 0x000000ee02af7211 */ /* 0x000fc400078e70ff */
[C---:B------:R-:W-:Y:S01]  /*12ee0*/  LEA R177, R2.reuse, R237, 0xe ;  /* 0x000000ed02b17211 */ /* 0x040fe200078e70ff */
[----:B------:R1:W-:Y:S01]  /*12ef0*/  LDGSTS.E.BYPASS.128 [R173], [R156.64], !P0 ;  /* 0x000000009cad7fae */ /* 0x0003e2000c101c4a */
[----:B------:R-:W-:Y:S02]  /*12f00*/  IADD3.X R169, R249, UR7, RZ, P2, !PT ;  /* 0x00000007f9a97c10 */ /* 0x000fe400097fe4ff */
[C---:B------:R-:W-:Y:S01]  /*12f10*/  LEA R179, R2.reuse, R236, 0xe ;  /* 0x000000ec02b37211 */ /* 0x040fe200078e70ff */
[----:B------:R1:W-:Y:S01]  /*12f20*/  LDGSTS.E.BYPASS.128 [R175], [R28.64], !P0 ;  /* 0x000000001caf7fae */ /* 0x0003e2000c101c4a */
[C---:B------:R-:W-:Y:S02]  /*12f30*/  LEA R181, R2.reuse, R235, 0xe ;  /* 0x000000eb02b57211 */ /* 0x040fe400078e70ff */
[C---:B------:R-:W-:Y:S01]  /*12f40*/  LEA R183, R2.reuse, R234, 0xe ;  /* 0x000000ea02b77211 */ /* 0x040fe200078e70ff */
[----:B------:R1:W-:Y:S01]  /*12f50*/  LDGSTS.E.BYPASS.128 [R177], [R30.64], !P0 ;  /* 0x000000001eb17fae */ /* 0x0003e2000c101c4a */
[----:B------:R-:W-:-:S03]  /*12f60*/  LEA R185, R2, R233, 0xe ;  /* 0x000000e902b97211 */ /* 0x000fc600078e70ff */
[----:B------:R1:W-:Y:S04]  /*12f70*/  LDGSTS.E.BYPASS.128 [R179], [R168.64], !P0 ;  /* 0x00000000a8b37fae */ /* 0x0003e8000c101c4a */
[----:B------:R1:W-:Y:S01]  /*12f80*/  LDGSTS.E.BYPASS.128 [R181], [R158.64], !P0 ;  /* 0x000000009eb57fae */ /* 0x0003e2000c101c4a */
[----:B--2---:R-:W-:Y:S02]  /*12f90*/  IADD3 R160, P1, R186, UR6, RZ ;  /* 0x00000006baa07c10 */ /* 0x004fe4000ff3e0ff */
[----:B----4-:R-:W-:Y:S02]  /*12fa0*/  IADD3 R162, P2, R224, UR6, RZ ;  /* 0x00000006e0a27c10 */ /* 0x010fe4000ff5e0ff */
[----:B-----5:R-:W-:Y:S02]  /*12fb0*/  IADD3.X R161, R226, UR7, RZ, P1, !PT ;  /* 0x00000007e2a17c10 */ /* 0x020fe40008ffe4ff */
[----:B---3--:R-:W-:-:S03]  /*12fc0*/  IADD3 R154, P1, R223, UR6, RZ ;  /* 0x00000006df9a7c10 */ /* 0x008fc6000ff3e0ff */
[----:B------:R2:W-:Y:S01]  /*12fd0*/  LDGSTS.E.BYPASS.128 [R183], [R160.64], !P0 ;  /* 0x00000000a0b77fae */ /* 0x0005e2000c101c4a */
[----:B------:R-:W-:Y:S02]  /*12fe0*/  IADD3.X R163, R225, UR7, RZ, P2, !PT ;  /* 0x00000007e1a37c10 */ /* 0x000fe400097fe4ff */
[----:B-1----:R-:W-:-:S03]  /*12ff0*/  IADD3 R156, P2, R212, UR6, RZ ;  /* 0x00000006d49c7c10 */ /* 0x002fc6000ff5e0ff */
[----:B------:R1:W-:Y:S01]  /*13000*/  LDGSTS.E.BYPASS.128 [R185], [R162.64], !P0 ;  /* 0x00000000a2b97fae */ /* 0x0003e2000c101c4a */
[----:B------:R-:W-:-:S03]  /*13010*/  IADD3.X R155, R213, UR7, RZ, P1, !PT ;  /* 0x00000007d59b7c10 */ /* 0x000fc60008ffe4ff */
[----:B------:R-:W0:Y:S01]  /*13020*/  LDGDEPBAR ;  /* 0x00000000000079af */ /* 0x000e220000000000 */
[----:B------:R-:W-:-:S03]  /*13030*/  IADD3 R158, P1, R214, UR6, RZ ;  /* 0x00000006d69e7c10 */ /* 0x000fc6000ff3e0ff */
[----:B------:R3:W-:Y:S01]  /*13040*/  LDGSTS.E.BYPASS.128 [R171+0x8000], [R154.64], !P0 ;  /* 0x080000009aab7fae */ /* 0x0007e2000c101c4a */
[----:B------:R-:W-:Y:S02]  /*13050*/  IADD3.X R157, R216, UR7, RZ, P2, !PT ;  /* 0x00000007d89d7c10 */ /* 0x000fe400097fe4ff */
[----:B------:R-:W-:-:S03]  /*13060*/  IADD3 R28, P2, R215, UR6, RZ ;  /* 0x00000006d71c7c10 */ /* 0x000fc6000ff5e0ff */
[----:B------:R4:W-:Y:S01]  /*13070*/  LDGSTS.E.BYPASS.128 [R173+0x8000], [R156.64], !P0 ;  /* 0x080000009cad7fae */ /* 0x0009e2000c101c4a */
[----:B------:R-:W-:Y:S02]  /*13080*/  IADD3.X R159, R218, UR7, RZ, P1, !PT ;  /* 0x00000007da9f7c10 */ /* 0x000fe40008ffe4ff */
[----:B------:R-:W-:-:S03]  /*13090*/  IADD3 R30, P1, R219, UR6, RZ ;  /* 0x00000006db1e7c10 */ /* 0x000fc6000ff3e0ff */
[----:B------:R5:W-:Y:S01]  /*130a0*/  LDGSTS.E.BYPASS.128 [R175+0x8000], [R158.64], !P0 ;  /* 0x080000009eaf7fae */ /* 0x000be2000c101c4a */
[----:B------:R-:W-:Y:S01]  /*130b0*/  IADD3.X R29, R217, UR7, RZ, P2, !PT ;  /* 0x00000007d91d7c10 */ /* 0x000fe200097fe4ff */
[-C--:B----4-:R-:W-:Y:S01]  /*130c0*/  FFMA R157, R141, R9.reuse, R140 ;  /* 0x000000098d9d7223 */ /* 0x090fe2000000008c */
[----:B------:R-:W-:Y:S01]  /*130d0*/  FFMA R9, R17, R9, R8 ;  /* 0x0000000911097223 */ /* 0x000fe20000000008 */
[----:B--2---:R-:W-:Y:S02]  /*130e0*/  IADD3 R160, P2, R222, UR6, RZ ;  /* 0x00000006dea07c10 */ /* 0x004fe4000ff5e0ff */
[----:B------:R2:W-:Y:S01]  /*130f0*/  LDGSTS.E.BYPASS.128 [R177+0x8000], [R28.64], !P0 ;  /* 0x080000001cb17fae */ /* 0x0005e2000c101c4a */
[-C--:B------:R-:W-:Y:S01]  /*13100*/  FFMA R140, R142, R10.reuse, R157 ;  /* 0x0000000a8e8c7223 */ /* 0x080fe2000000009d */
[----:B------:R-:W-:Y:S01]  /*13110*/  FFMA R10, R18, R10, R9 ;  /* 0x0000000a120a7223 */ /* 0x000fe20000000009 */
[----:B-1----:R-:W-:Y:S01]  /*13120*/  IADD3 R162, P3, R220, UR6, RZ ;  /* 0x00000006dca27c10 */ /* 0x002fe2000ff7e0ff */
[-C--:B-----5:R-:W-:Y:S01]  /*13130*/  FFMA R159, R141, R69.reuse, R164 ;  /* 0x000000458d9f7223 */ /* 0x0a0fe200000000a4 */
[----:B------:R-:W-:Y:S01]  /*13140*/  FFMA R69, R17, R69, R68 ;  /* 0x0000004511457223 */ /* 0x000fe20000000044 */
[----:B------:R-:W-:-:S02]  /*13150*/  IADD3.X R31, R221, UR7, RZ, P1, !PT ;  /* 0x00000007dd1f7c10 */ /* 0x000fc40008ffe4ff */
[-C--:B------:R-:W-:Y:S01]  /*13160*/  FFMA R0, R142, R70.reuse, R159 ;  /* 0x000000468e007223 */ /* 0x080fe2000000009f */
[----:B------:R-:W-:Y:S01]  /*13170*/  FFMA R70, R18, R70, R69 ;  /* 0x0000004612467223 */ /* 0x000fe20000000045 */
[----:B---3--:R-:W-:Y:S01]  /*13180*/  IADD3 R154, P1, R228, UR6, RZ ;  /* 0x00000006e49a7c10 */ /* 0x008fe2000ff3e0ff */
[----:B------:R1:W-:Y:S01]  /*13190*/  LDGSTS.E.BYPASS.128 [R179+0x8000], [R30.64], !P0 ;  /* 0x080000001eb37fae */ /* 0x0003e2000c101c4a */
[C---:B--2---:R-:W-:Y:S01]  /*131a0*/  FFMA R29, R141.reuse, R25, R166 ;  /* 0x000000198d1d7223 */ /* 0x044fe200000000a6 */
[-C--:B------:R-:W-:Y:S01]  /*131b0*/  FFMA R141, R141, R5.reuse, R152 ;  /* 0x000000058d8d7223 */ /* 0x080fe20000000098 */
[----:B------:R-:W-:Y:S01]  /*131c0*/  IADD3.X R161, R230, UR7, RZ, P2, !PT ;  /* 0x00000007e6a17c10 */ /* 0x000fe200097fe4ff */
[C---:B------:R-:W-:Y:S01]  /*131d0*/  FFMA R5, R17.reuse, R5, R4 ;  /* 0x0000000511057223 */ /* 0x040fe20000000004 */
[----:B------:R-:W-:Y:S01]  /*131e0*/  FFMA R17, R17, R25, R16 ;  /* 0x0000001911117223 */ /* 0x000fe20000000010 */
[----:B------:R-:W-:Y:S01]  /*131f0*/  UIADD3 UR6, UP0, UR6, 0x80, URZ ;  /* 0x0000008006067890 */ /* 0x000fe2000ff1e03f */
[----:B------:R-:W-:Y:S01]  /*13200*/  IADD3.X R163, R227, UR7, RZ, P3, !PT ;  /* 0x00000007e3a37c10 */ /* 0x000fe20009ffe4ff */
[----:B------:R2:W-:Y:S01]  /*13210*/  LDGSTS.E.BYPASS.128 [R181+0x8000], [R160.64], !P0 ;  /* 0x08000000a0b57fae */ /* 0x0005e2000c101c4a */
[-C--:B------:R-:W-:Y:S01]  /*13220*/  FFMA R28, R142, R6.reuse, R141 ;  /* 0x000000068e1c7223 */ /* 0x080fe2000000008d */
[----:B------:R-:W-:Y:S01]  /*13230*/  FFMA R6, R18, R6, R5 ;  /* 0x0000000612067223 */ /* 0x000fe20000000005 */
[----:B------:R-:W-:Y:S01]  /*13240*/  IADD3.X R155, R229, UR7, RZ, P1, !PT ;  /* 0x00000007e59b7c10 */ /* 0x000fe20008ffe4ff */
[----:B------:R2:W-:Y:S01]  /*13250*/  LDGSTS.E.BYPASS.128 [R183+0x8000], [R162.64], !P0 ;  /* 0x08000000a2b77fae */ /* 0x0005e2000c101c4a */
[-C--:B-1----:R-:W-:Y:S01]  /*13260*/  FFMA R30, R142, R26.reuse, R29 ;  /* 0x0000001a8e1e7223 */ /* 0x082fe2000000001d */
[----:B------:R-:W-:Y:S01]  /*13270*/  FFMA R26, R18, R26, R17 ;  /* 0x0000001a121a7223 */ /* 0x000fe20000000011 */
[----:B------:R-:W-:Y:S01]  /*13280*/  UIADD3.X UR7, URZ, UR7, URZ, UP0, !UPT ;  /* 0x000000073f077290 */ /* 0x000fe200087fe43f */
[----:B------:R2:W-:Y:S01]  /*13290*/  LDGSTS.E.BYPASS.128 [R185+0x8000], [R154.64], !P0 ;  /* 0x080000009ab97fae */ /* 0x0005e2000c101c4a */
[----:B------:R-:W-:Y:S01]  /*132a0*/  ISETP.GE.U32.AND P0, PT, R232, 0xe0, PT ;  /* 0x000000e0e800780c */ /* 0x000fe20003f06070 */
[C---:B------:R-:W-:Y:S01]  /*132b0*/  FFMA R31, R143.reuse, R11, R140 ;  /* 0x0000000b8f1f7223 */ /* 0x040fe2000000008c */
[C---:B------:R-:W-:Y:S01]  /*132c0*/  FFMA R30, R143.reuse, R27, R30 ;  /* 0x0000001b8f1e7223 */ /* 0x040fe2000000001e */
[----:B------:R-:W0:Y:S01]  /*132d0*/  LDGDEPBAR ;  /* 0x00000000000079af */ /* 0x000e220000000000 */
[C---:B------:R-:W-:Y:S01]  /*132e0*/  FFMA R29, R143.reuse, R71, R0 ;  /* 0x000000478f1d7223 */ /* 0x040fe20000000000 */
[----:B------:R-:W-:Y:S01]  /*132f0*/  FFMA R28, R143, R7, R28 ;  /* 0x000000078f1c7223 */ /* 0x000fe2000000001c */
[C---:B------:R-:W-:Y:S01]  /*13300*/  FFMA R143, R19.reuse, R11, R10 ;  /* 0x0000000b138f7223 */ /* 0x040fe2000000000a */
[C---:B------:R-:W-:Y:S01]  /*13310*/  FFMA R142, R19.reuse, R27, R26 ;  /* 0x0000001b138e7223 */ /* 0x040fe2000000001a */
[C---:B------:R-:W-:Y:S01]  /*13320*/  FFMA R141, R19.reuse, R71, R70 ;  /* 0x00000047138d7223 */ /* 0x040fe20000000046 */
[----:B------:R-:W-:Y:S01]  /*13330*/  FFMA R140, R19, R7, R6 ;  /* 0x00000007138c7223 */ /* 0x000fe20000000006 */
[----:B------:R-:W-:-:S04]  /*13340*/  DEPBAR.LE SB0, 0x2 ;  /* 0x000080800000791a */ /* 0x000fc80000000000 */
[----:B------:R-:W-:Y:S06]  /*13350*/  BAR.SYNC 0x0 ;  /* 0x0000000000007b1d */ /* 0x000fec0000000000 */
[----:B--2---:R-:W-:Y:S01]  /*13360*/  @P0 CALL.REL.NOINC `(.L_x_0) ;  /* 0x0000001000000944 */ /* 0x004fe20003c00000 */
[----:B------:R-:W-:Y:S05]  /*13370*/  BRA `(.L_x_1) ;  /* 0xfffee75000007947 */ /* 0x000fea000383ffff */
.L_x_0:
[----:B------:R-:W2:Y:S01]  /*13380*/  LDL.LU R156, [R1+0x50] ;  /* 0x00005000019c7983 */ /* 0x000ea20000300800 */
[----:B------:R-:W-:-:S04]  /*13390*/  DEPBAR.LE SB0, 0x0 ;  /* 0x000080000000791a */ /* 0x000fc80000000000 */
[----:B------:R-:W1:Y:S04]  /*133a0*/  S2R R0, SR_TID.X ;  /* 0x0000000000007919 */ /* 0x000e680000002100 */
[----:B------:R-:W3:Y:S01]  /*133b0*/  S2R R229, SR_TID.X ;  /* 0x0000000000e57919 */ /* 0x000ee20000002100 */
[----:B-1----:R-:W-:Y:S02]  /*133c0*/  SHF.R.U32.HI R3, RZ, 0x5, R0 ;  /* 0x00000005ff037819 */ /* 0x002fe40000011600 */
[----:B------:R-:W-:Y:S02]  /*133d0*/  SHF.L.U32 R0, R0, 0x2, RZ ;  /* 0x0000000200007819 */ /* 0x000fe400000006ff */
[----:B---3--:R-:W-:Y:S02]  /*133e0*/  SHF.L.U32 R229, R229, 0x2, RZ ;  /* 0x00000002e5e57819 */ /* 0x008fe400000006ff */
[----:B------:R-:W-:-:S02]  /*133f0*/  SGXT.U32 R3, R3, 0x2 ;  /* 0x000000020303781a */ /* 0x000fc40000000000 */
[----:B------:R-:W-:-:S05]  /*13400*/  LOP3.LUT R229, R229, 0x7c, RZ, 0xc0, !PT ;  /* 0x0000007ce5e57812 */ /* 0x000fca00078ec0ff */
[C---:B------:R-:W-:Y:S01]  /*13410*/  IMAD R164, R3.reuse, 0x210, R229 ;  /* 0x0000021003a47824 */ /* 0x040fe200078e02e5 */
[----:B------:R-:W-:Y:S06]  /*13420*/  BAR.SYNC 0x0 ;  /* 0x0000000000007b1d */ /* 0x000fec0000000000 */
[----:B------:R-:W-:Y:S01]  /*13430*/  SHF.L.U32 R2, R164, 0x2, RZ ;  /* 0x00000002a4027819 */ /* 0x000fe200000006ff */
[----:B------:R-:W-:Y:S04]  /*13440*/  STS.128 [R164.X4], R84 ;  /* 0x00000054a4007388 */ /* 0x000fe80000004c00 */
[----:B------:R-:W-:Y:S01]  /*13450*/  IMAD R2, R3, -0x630, R2 ;  /* 0xfffff9d003027824 */ /* 0x000fe200078e0202 */
[----:B------:R-:W-:Y:S01]  /*13460*/  STS.128 [R164.X4+0x210], R32 ;  /* 0x00021020a4007388 */ /* 0x000fe20000004c00 */
[----:B------:R-:W-:-:S03]  /*13470*/  MOV R3, 0x4 ;  /* 0x0000000400037802 */ /* 0x000fc60000000f00 */
[----:B------:R-:W-:Y:S04]  /*13480*/  STS.128 [R164.X4+0x420], R12 ;  /* 0x0004200ca4007388 */ /* 0x000fe80000004c00 */
[----:B------:R-:W-:Y:S04]  /*13490*/  STS.128 [R164.X4+0x630], R80 ;  /* 0x00063050a4007388 */ /* 0x000fe80000004c00 */
[----:B------:R-:W-:Y:S06]  /*134a0*/  BAR.SYNC 0x0 ;  /* 0x0000000000007b1d */ /* 0x000fec0000000000 */
[----:B------:R-:W1:Y:S04]  /*134b0*/  LDS.128 R160, [R2] ;  /* 0x0000000002a07984 */ /* 0x000e680000000c00 */
[----:B------:R-:W3:Y:S04]  /*134c0*/  LDS.128 R16, [R2+0x840] ;  /* 0x0008400002107984 */ /* 0x000ee80000000c00 */
[----:B------:R-:W4:Y:S04]  /*134d0*/  LDS.128 R8, [R2+0x1080] ;  /* 0x0010800002087984 */ /* 0x000f280000000c00 */
[----:B------:R-:W5:Y:S04]  /*134e0*/  LDS.128 R4, [R2+0x18c0] ;  /* 0x0018c00002047984 */ /* 0x000f680000000c00 */
[----:B------:R-:W-:Y:S06]  /*134f0*/  BAR.SYNC 0x0 ;  /* 0x0000000000007b1d */ /* 0x000fec0000000000 */
[----:B------:R-:W-:Y:S04]  /*13500*/  STS.128 [R164.X4], R20 ;  /* 0x00000014a4007388 */ /* 0x000fe80000004c00 */
[----:B------:R-:W-:Y:S04]  /*13510*/  STS.128 [R164.X4+0x210], R36 ;  /* 0x00021024a4007388 */ /* 0x000fe80000004c00 */
[----:B------:R-:W-:Y:S04]  /*13520*/  STS.128 [R164.X4+0x420], R40 ;  /* 0x00042028a4007388 */ /* 0x000fe80000004c00 */
[----:B------:R-:W-:Y:S04]  /*13530*/  STS.128 [R164.X4+0x630], R60 ;  /* 0x0006303ca4007388 */ /* 0x000fe80000004c00 */
[----:B------:R-:W-:Y:S06]  /*13540*/  BAR.SYNC 0x0 ;  /* 0x0000000000007b1d */ /* 0x000fec0000000000 */
[----:B------:R-:W-:Y:S04]  /*13550*/  LDS.128 R152, [R2+0x840] ;  /* 0x0008400002987984 */ /* 0x000fe80000000c00 */
[----:B------:R-:W-:Y:S04]  /*13560*/  LDS.128 R24, [R2+0x1080] ;  /* 0x0010800002187984 */ /* 0x000fe80000000c00 */
[----:B------:R-:W-:Y:S01]  /*13570*/  LDS.128 R12, [R2+0x18c0] ;  /* 0x0018c000020c7984 */ /* 0x000fe20000000c00 */
[----:B--2---:R-:W-:-:S03]  /*13580*/  LOP3.LUT R0, R156, 0x7c, R0, 0xf8, !PT ;  /* 0x0000007c9c007812 */ /* 0x004fc600078ef800 */
[----:B------:R-:W2:Y:S04]  /*13590*/  LDS.128 R156, [R2] ;  /* 0x00000000029c7984 */ /* 0x000ea80000000c00 */
[----:B------:R-:W-:Y:S06]  /*135a0*/  BAR.SYNC 0x0 ;  /* 0x0000000000007b1d */ /* 0x000fec0000000000 */
[----:B------:R-:W-:Y:S01]  /*135b0*/  STS.128 [R164.X4], R88 ;  /* 0x00000058a4007388 */ /* 0x000fe20000004c00 */
[----:B------:R-:W-:-:S03]  /*135c0*/  ISETP.GE.AND P0, PT, R0, 0x80, PT ;  /* 0x000000800000780c */ /* 0x000fc60003f06270 */
[----:B------:R-:W-:Y:S01]  /*135d0*/  STS.128 [R164.X4+0x210], R52 ;  /* 0x00021034a4007388 */ /* 0x000fe20000004c00 */
[----:B------:R-:W-:-:S03]  /*135e0*/  ISETP.LT.AND P1, PT, R231, c[0x0][0x178], !P0 ;  /* 0x00005e00e7007a0c */ /* 0x000fc60004721270 */
[----:B------:R-:W-:Y:S04]  /*135f0*/  STS.128 [R164.X4+0x420], R56 ;  /* 0x00042038a4007388 */ /* 0x000fe80000004c00 */
[----:B------:R-:W-:Y:S04]  /*13600*/  STS.128 [R164.X4+0x630], R72 ;  /* 0x00063048a4007388 */ /* 0x000fe80000004c00 */
[----:B------:R-:W-:Y:S06]  /*13610*/  BAR.SYNC 0x0 ;  /* 0x0000000000007b1d */ /* 0x000fec0000000000 */
[----:B------:R-:W1:Y:S04]  /*13620*/  LDS.128 R40, [R2] ;  /* 0x0000000002287984 */ /* 0x000e680000000c00 */
[----:B------:R-:W1:Y:S04]  /*13630*/  LDS.128 R36, [R2+0x840] ;  /* 0x0008400002247984 */ /* 0x000e680000000c00 */
[----:B------:R-:W1:Y:S04]  /*13640*/  LDS.128 R32, [R2+0x1080] ;  /* 0x0010800002207984 */ /* 0x000e680000000c00 */
[----:B------:R-:W1:Y:S04]  /*13650*/  LDS.128 R20, [R2+0x18c0] ;  /* 0x0018c00002147984 */ /* 0x000e680000000c00 */
[----:B------:R-:W-:Y:S06]  /*13660*/  BAR.SYNC 0x0 ;  /* 0x0000000000007b1d */ /* 0x000fec0000000000 */
[----:B------:R-:W-:Y:S04]  /*13670*/  STS.128 [R164.X4], R92 ;  /* 0x0000005ca4007388 */ /* 0x000fe80000004c00 */
[----:B------:R-:W-:Y:S04]  /*13680*/  STS.128 [R164.X4+0x210], R96 ;  /* 0x00021060a4007388 */ /* 0x000fe80000004c00 */
        /* <DEDUP_REMOVED lines=13> */
[----:B------:R-:W1:Y:S01]  /*13760*/  LDS.128 R88, [R2] ;  /* 0x0000000002587984 */ /* 0x000e620000000c00 */
[----:B------:R-:W-:-:S02]  /*13770*/  LOP3.LUT R121, R231, 0x8, RZ, 0xfc, !PT ;  /* 0x00000008e7797812 */ /* 0x000fc400078efcff */
[----:B------:R-:W-:Y:S01]  /*13780*/  LOP3.LUT R123, R231, 0x28, RZ, 0xfc, !PT ;  /* 0x00000028e77b7812 */ /* 0x000fe200078efcff */
[----:B------:R-:W1:Y:S01]  /*13790*/  LDS.128 R84, [R2+0x840] ;  /* 0x0008400002547984 */ /* 0x000e620000000c00 */
[----:B------:R-:W-:-:S03]  /*137a0*/  ISETP.LT.AND P2, PT, R121, c[0x0][0x178], !P0 ;  /* 0x00005e0079007a0c */ /* 0x000fc60004741270 */
[----:B------:R-:W1:Y:S04]  /*137b0*/  LDS.128 R80, [R2+0x1080] ;  /* 0x0010800002507984 */ /* 0x000e680000000c00 */
[----:B------:R-:W1:Y:S04]  /*137c0*/  LDS.128 R72, [R2+0x18c0] ;  /* 0x0018c00002487984 */ /* 0x000e680000000c00 */
[----:B------:R-:W-:Y:S06]  /*137d0*/  BAR.SYNC 0x0 ;  /* 0x0000000000007b1d */ /* 0x000fec0000000000 */
[----:B------:R2:W-:Y:S04]  /*137e0*/  STS.128 [R164.X4+0x630], R116 ;  /* 0x00063074a4007388 */ /* 0x0005e80000004c00 */
[----:B------:R-:W-:Y:S04]  /*137f0*/  STS.128 [R164.X4], R148 ;  /* 0x00000094a4007388 */ /* 0x000fe80000004c00 */
[----:B------:R-:W-:Y:S04]  /*13800*/  STS.128 [R164.X4+0x210], R64 ;  /* 0x00021040a4007388 */ /* 0x000fe80000004c00 */
[----:B------:R-:W-:Y:S01]  /*13810*/  STS.128 [R164.X4+0x420], R48 ;  /* 0x00042030a4007388 */ /* 0x000fe20000004c00 */
[----:B--2---:R-:W-:-:S03]  /*13820*/  LEA R116, R231, R0, 0x7 ;  /* 0x00000000e7747211 */ /* 0x004fc600078e38ff */
[----:B------:R-:W-:Y:S06]  /*13830*/  BAR.SYNC 0x0 ;  /* 0x0000000000007b1d */ /* 0x000fec0000000000 */
[----:B------:R-:W2:Y:S01]  /*13840*/  LDS.128 R112, [R2] ;  /* 0x0000000002707984 */ /* 0x000ea20000000c00 */
[----:B------:R-:W-:Y:S01]  /*13850*/  IMAD.WIDE R116, R116, R3, c[0x0][0x170] ;  /* 0x00005c0074747625 */ /* 0x000fe200078e0203 */
[C---:B------:R-:W-:Y:S02]  /*13860*/  LOP3.LUT R119, R231.reuse, 0x4, RZ, 0xfc, !PT ;  /* 0x00000004e7777812 */ /* 0x040fe400078efcff */
        /* <DEDUP_REMOVED lines=11> */
[----:B------:R-:W2:Y:S04]  /*13920*/  LDS.128 R64, [R2+0x1080] ;  /* 0x0010800002407984 */ /* 0x000ea80000000c00 */
[----:B------:R-:W2:Y:S04]  /*13930*/  LDS.128 R48, [R2+0x18c0] ;  /* 0x0018c00002307984 */ /* 0x000ea80000000c00 */
[----:B------:R-:W-:Y:S06]  /*13940*/  BAR.SYNC 0x0 ;  /* 0x0000000000007b1d */ /* 0x000fec0000000000 */
[----:B------:R-:W-:Y:S04]  /*13950*/  STS.128 [R164.X4], R76 ;  /* 0x0000004ca4007388 */ /* 0x000fe80000004c00 */
[----:B------:R-:W-:Y:S04]  /*13960*/  STS.128 [R164.X4+0x210], R44 ;  /* 0x0002102ca4007388 */ /* 0x000fe80000004c00 */
[----:B------:R-:W-:Y:S04]  /*13970*/  STS.128 [R164.X4+0x420], R28 ;  /* 0x0004201ca4007388 */ /* 0x000fe80000004c00 */
[----:B------:R-:W-:Y:S04]  /*13980*/  STS.128 [R164.X4+0x630], R140 ;  /* 0x0006308ca4007388 */ /* 0x000fe80000004c00 */
[----:B------:R-:W-:Y:S06]  /*13990*/  BAR.SYNC 0x0 ;  /* 0x0000000000007b1d */ /* 0x000fec0000000000 */
[C---:B------:R-:W-:Y:S01]  /*139a0*/  LOP3.LUT R45, R231.reuse, 0xc, RZ, 0xfc, !PT ;  /* 0x0000000ce72d7812 */ /* 0x040fe200078efcff */
[----:B-1----:R1:W-:Y:S01]  /*139b0*/  @P1 STG.E.128 [R116.64], R160 ;  /* 0x000000a074001986 */ /* 0x0023e2000c101d0a */
[----:B------:R-:W-:-:S02]  /*139c0*/  LOP3.LUT R47, R231, 0x10, RZ, 0xfc, !PT ;  /* 0x00000010e72f7812 */ /* 0x000fc400078efcff */
[----:B------:R-:W-:Y:S02]  /*139d0*/  LOP3.LUT R77, R231, 0x14, RZ, 0xfc, !PT ;  /* 0x00000014e74d7812 */ /* 0x000fe400078efcff */
[----:B------:R-:W-:Y:S02]  /*139e0*/  ISETP.LT.AND P1, PT, R119, c[0x0][0x178], !P0 ;  /* 0x00005e0077007a0c */ /* 0x000fe40004721270 */
[----:B------:R-:W-:Y:S02]  /*139f0*/  ISETP.LT.AND P3, PT, R45, c[0x0][0x178], !P0 ;  /* 0x00005e002d007a0c */ /* 0x000fe40004761270 */
[-C--:B------:R-:W-:Y:S02]  /*13a00*/  LEA R28, R119, R0.reuse, 0x7 ;  /* 0x00000000771c7211 */ /* 0x080fe400078e38ff */
[----:B------:R-:W-:Y:S02]  /*13a10*/  ISETP.LT.AND P4, PT, R47, c[0x0][0x178], !P0 ;  /* 0x00005e002f007a0c */ /* 0x000fe40004781270 */
[----:B------:R-:W-:Y:S01]  /*13a20*/  LEA R30, R121, R0, 0x7 ;  /* 0x00000000791e7211 */ /* 0x000fe200078e38ff */
[----:B------:R-:W-:Y:S01]  /*13a30*/  IMAD.WIDE R28, R28, R3, c[0x0][0x170] ;  /* 0x00005c001c1c7625 */ /* 0x000fe200078e0203 */
[----:B------:R-:W-:-:S02]  /*13a40*/  ISETP.LT.AND P5, PT, R77, c[0x0][0x178], !P0 ;  /* 0x00005e004d007a0c */ /* 0x000fc400047a1270 */
[-C--:B------:R-:W-:Y:S01]  /*13a50*/  LEA R44, R45, R0.reuse, 0x7 ;  /* 0x000000002d2c7211 */ /* 0x080fe200078e38ff */
[-C--:B------:R-:W-:Y:S01]  /*13a60*/  IMAD.WIDE R30, R30, R3.reuse, c[0x0][0x170] ;  /* 0x00005c001e1e7625 */ /* 0x080fe200078e0203 */
[-C--:B------:R-:W-:Y:S01]  /*13a70*/  LEA R46, R47, R0.reuse, 0x7 ;  /* 0x000000002f2e7211 */ /* 0x080fe200078e38ff */
[----:B---3--:R3:W-:Y:S01]  /*13a80*/  @P1 STG.E.128 [R28.64], R16 ;  /* 0x000000101c001986 */ /* 0x0087e2000c101d0a */
[----:B------:R-:W-:Y:S01]  /*13a90*/  LEA R76, R77, R0, 0x7 ;  /* 0x000000004d4c7211 */ /* 0x000fe200078e38ff */
[-C--:B------:R-:W-:Y:S01]  /*13aa0*/  IMAD.WIDE R44, R44, R3.reuse, c[0x0][0x170] ;  /* 0x00005c002c2c7625 */ /* 0x080fe200078e0203 */
[C---:B------:R-:W-:Y:S01]  /*13ab0*/  LOP3.LUT R79, R231.reuse, 0x18, RZ, 0xfc, !PT ;  /* 0x00000018e74f7812 */ /* 0x040fe200078efcff */
[----:B----4-:R4:W-:Y:S01]  /*13ac0*/  @P2 STG.E.128 [R30.64], R8 ;  /* 0x000000081e002986 */ /* 0x0109e2000c101d0a */
[C---:B-1----:R-:W-:Y:S01]  /*13ad0*/  LOP3.LUT R117, R231.reuse, 0x1c, RZ, 0xfc, !PT ;  /* 0x0000001ce7757812 */ /* 0x042fe200078efcff */
[-C--:B------:R-:W-:Y:S01]  /*13ae0*/  IMAD.WIDE R46, R46, R3.reuse, c[0x0][0x170] ;  /* 0x00005c002e2e7625 */ /* 0x080fe200078e0203 */
[C---:B------:R-:W-:Y:S01]  /*13af0*/  LOP3.LUT R119, R231.reuse, 0x20, RZ, 0xfc, !PT ;  /* 0x00000020e7777812 */ /* 0x040fe200078efcff */
[----:B-----5:R1:W-:Y:S01]  /*13b00*/  @P3 STG.E.128 [R44.64], R4 ;  /* 0x000000042c003986 */ /* 0x0203e2000c101d0a */
[----:B------:R-:W-:Y:S01]  /*13b10*/  LOP3.LUT R121, R231, 0x24, RZ, 0xfc, !PT ;  /* 0x00000024e7797812 */ /* 0x000fe200078efcff */
[----:B------:R-:W-:Y:S01]  /*13b20*/  IMAD.WIDE R76, R76, R3, c[0x0][0x170] ;  /* 0x00005c004c4c7625 */ /* 0x000fe200078e0203 */
[----:B------:R-:W-:Y:S01]  /*13b30*/  ISETP.LT.AND P1, PT, R79, c[0x0][0x178], !P0 ;  /* 0x00005e004f007a0c */ /* 0x000fe20004721270 */
[----:B------:R5:W-:Y:S01]  /*13b40*/  @P4 STG.E.128 [R46.64], R156 ;  /* 0x0000009c2e004986 */ /* 0x000be2000c101d0a */
[----:B------:R-:W-:-:S02]  /*13b50*/  ISETP.LT.AND P2, PT, R117, c[0x0][0x178], !P0 ;  /* 0x00005e0075007a0c */ /* 0x000fc40004741270 */
[----:B------:R-:W-:Y:S01]  /*13b60*/  ISETP.LT.AND P3, PT, R119, c[0x0][0x178], !P0 ;  /* 0x00005e0077007a0c */ /* 0x000fe20004761270 */
[----:B------:R-:W-:Y:S01]  /*13b70*/  @P5 STG.E.128 [R76.64], R152 ;  /* 0x000000984c005986 */ /* 0x000fe2000c101d0a */
[----:B------:R-:W-:Y:S02]  /*13b80*/  ISETP.LT.AND P4, PT, R121, c[0x0][0x178], !P0 ;  /* 0x00005e0079007a0c */ /* 0x000fe40004781270 */
[----:B------:R-:W-:Y:S02]  /*13b90*/  ISETP.LT.AND P5, PT, R123, c[0x0][0x178], !P0 ;  /* 0x00005e007b007a0c */ /* 0x000fe400047a1270 */
[-C--:B---3--:R-:W-:Y:S02]  /*13ba0*/  LEA R16, R121, R0.reuse, 0x7 ;  /* 0x0000000079107211 */ /* 0x088fe400078e38ff */
[-C--:B----4-:R-:W-:Y:S02]  /*13bb0*/  LEA R8, R79, R0.reuse, 0x7 ;  /* 0x000000004f087211 */ /* 0x090fe400078e38ff */
[----:B------:R-:W-:-:S02]  /*13bc0*/  LEA R10, R119, R0, 0x7 ;  /* 0x00000000770a7211 */ /* 0x000fc400078e38ff */
[-C--:B-1----:R-:W-:Y:S01]  /*13bd0*/  LEA R6, R117, R0.reuse, 0x7 ;  /* 0x0000000075067211 */ /* 0x082fe200078e38ff */
[-C--:B------:R-:W-:Y:S01]  /*13be0*/  IMAD.WIDE R4, R8, R3.reuse, c[0x0][0x170] ;  /* 0x00005c0008047625 */ /* 0x080fe200078e0203 */
[----:B------:R-:W-:Y:S02]  /*13bf0*/  LEA R18, R123, R0, 0x7 ;  /* 0x000000007b127211 */ /* 0x000fe400078e38ff */
[C---:B------:R-:W-:Y:S01]  /*13c00*/  LOP3.LUT R19, R231.reuse, 0x2c, RZ, 0xfc, !PT ;  /* 0x0000002ce7137812 */ /* 0x040fe200078efcff */
[-C--:B------:R-:W-:Y:S01]  /*13c10*/  IMAD.WIDE R6, R6, R3.reuse, c[0x0][0x170] ;  /* 0x00005c0006067625 */ /* 0x080fe200078e0203 */
[C---:B------:R-:W-:Y:S01]  /*13c20*/  LOP3.LUT R29, R231.reuse, 0x30, RZ, 0xfc, !PT ;  /* 0x00000030e71d7812 */ /* 0x040fe200078efcff */
[----:B------:R1:W-:Y:S01]  /*13c30*/  @P1 STG.E.128 [R4.64], R24 ;  /* 0x0000001804001986 */ /* 0x0003e2000c101d0a */
[C---:B------:R-:W-:Y:S01]  /*13c40*/  LOP3.LUT R31, R231.reuse, 0x34, RZ, 0xfc, !PT ;  /* 0x00000034e71f7812 */ /* 0x040fe200078efcff */
[-C--:B------:R-:W-:Y:S01]  /*13c50*/  IMAD.WIDE R8, R10, R3.reuse, c[0x0][0x170] ;  /* 0x00005c000a087625 */ /* 0x080fe200078e0203 */
[C---:B------:R-:W-:Y:S01]  /*13c60*/  LOP3.LUT R45, R231.reuse, 0x38, RZ, 0xfc, !PT ;  /* 0x00000038e72d7812 */ /* 0x040fe200078efcff */
[----:B------:R3:W-:Y:S01]  /*13c70*/  @P2 STG.E.128 [R6.64], R12 ;  /* 0x0000000c06002986 */ /* 0x0007e2000c101d0a */
[----:B-----5:R-:W-:Y:S01]  /*13c80*/  LOP3.LUT R47, R231, 0x3c, RZ, 0xfc, !PT ;  /* 0x0000003ce72f7812 */ /* 0x020fe200078efcff */
[-C--:B------:R-:W-:Y:S01]  /*13c90*/  IMAD.WIDE R10, R16, R3.reuse, c[0x0][0x170] ;  /* 0x00005c00100a7625 */ /* 0x080fe200078e0203 */
[----:B------:R-:W-:Y:S01]  /*13ca0*/  ISETP.LT.AND P1, PT, R19, c[0x0][0x178], !P0 ;  /* 0x00005e0013007a0c */ /* 0x000fe20004721270 */
[----:B------:R4:W-:Y:S01]  /*13cb0*/  @P3 STG.E.128 [R8.64], R40 ;  /* 0x0000002808003986 */ /* 0x0009e2000c101d0a */
[----:B------:R-:W-:Y:S01]  /*13cc0*/  ISETP.LT.AND P2, PT, R29, c[0x0][0x178], !P0 ;  /* 0x00005e001d007a0c */ /* 0x000fe20004741270 */
[----:B------:R-:W-:Y:S01]  /*13cd0*/  IMAD.WIDE R16, R18, R3, c[0x0][0x170] ;  /* 0x00005c0012107625 */ /* 0x000fe200078e0203 */
[----:B------:R-:W-:Y:S01]  /*13ce0*/  ISETP.LT.AND P3, PT, R31, c[0x0][0x178], !P0 ;  /* 0x00005e001f007a0c */ /* 0x000fe20004761270 */
[----:B------:R5:W-:Y:S01]  /*13cf0*/  @P4 STG.E.128 [R10.64], R36 ;  /* 0x000000240a004986 */ /* 0x000be2000c101d0a */
[----:B------:R-:W-:-:S03]  /*13d00*/  ISETP.LT.AND P4, PT, R45, c[0x0][0x178], !P0 ;  /* 0x00005e002d007a0c */ /* 0x000fc60004781270 */
[----:B------:R2:W-:Y:S01]  /*13d10*/  @P5 STG.E.128 [R16.64], R32 ;  /* 0x0000002010005986 */ /* 0x0005e2000c101d0a */
[----:B------:R-:W-:Y:S02]  /*13d20*/  ISETP.LT.AND P5, PT, R47, c[0x0][0x178], !P0 ;  /* 0x00005e002f007a0c */ /* 0x000fe400047a1270 */
[-C--:B-1----:R-:W-:Y:S01]  /*13d30*/  LEA R4, R19, R0.reuse, 0x7 ;  /* 0x0000000013047211 */ /* 0x082fe200078e38ff */
[----:B------:R-:W-:Y:S01]  /*13d40*/  LDS.128 R32, [R2+0x1080] ;  /* 0x0010800002207984 */ /* 0x000fe20000000c00 */
[----:B------:R-:W-:Y:S02]  /*13d50*/  LOP3.LUT R25, R231, 0x4c, RZ, 0xfc, !PT ;  /* 0x0000004ce7197812 */ /* 0x000fe400078efcff */
[-C--:B---3--:R-:W-:Y:S01]  /*13d60*/  LEA R6, R29, R0.reuse, 0x7 ;  /* 0x000000001d067211 */ /* 0x088fe200078e38ff */
[-C--:B------:R-:W-:Y:S01]  /*13d70*/  IMAD.WIDE R4, R4, R3.reuse, c[0x0][0x170] ;  /* 0x00005c0004047625 */ /* 0x080fe200078e0203 */
[-C--:B------:R-:W-:Y:S02]  /*13d80*/  LEA R12, R47, R0.reuse, 0x7 ;  /* 0x000000002f0c7211 */ /* 0x080fe400078e38ff */
[-C--:B----4-:R-:W-:Y:S01]  /*13d90*/  LEA R8, R31, R0.reuse, 0x7 ;  /* 0x000000001f087211 */ /* 0x090fe200078e38ff */
[-C--:B------:R-:W-:Y:S01]  /*13da0*/  IMAD.WIDE R6, R6, R3.reuse, c[0x0][0x170] ;  /* 0x00005c0006067625 */ /* 0x080fe200078e0203 */
[----:B------:R-:W-:Y:S01]  /*13db0*/  LOP3.LUT R15, R231, 0x40, RZ, 0xfc, !PT ;  /* 0x00000040e70f7812 */ /* 0x000fe200078efcff */
[----:B------:R1:W-:Y:S01]  /*13dc0*/  @P1 STG.E.128 [R4.64], R20 ;  /* 0x0000001404001986 */ /* 0x0003e2000c101d0a */
[----:B-----5:R-:W-:Y:S01]  /*13dd0*/  LEA R10, R45, R0, 0x7 ;  /* 0x000000002d0a7211 */ /* 0x020fe200078e38ff */
[-C--:B------:R-:W-:Y:S01]  /*13de0*/  IMAD.WIDE R8, R8, R3.reuse, c[0x0][0x170] ;  /* 0x00005c0008087625 */ /* 0x080fe200078e0203 */
[C---:B------:R-:W-:Y:S01]  /*13df0*/  LOP3.LUT R27, R231.reuse, 0x50, RZ, 0xfc, !PT ;  /* 0x00000050e71b7812 */ /* 0x040fe200078efcff */
[----:B------:R3:W-:Y:S01]  /*13e00*/  @P2 STG.E.128 [R6.64], R68 ;  /* 0x0000004406002986 */ /* 0x0007e2000c101d0a */
[C---:B--2---:R-:W-:Y:S01]  /*13e10*/  LOP3.LUT R17, R231.reuse, 0x44, RZ, 0xfc, !PT ;  /* 0x00000044e7117812 */ /* 0x044fe200078efcff */
[-C--:B------:R-:W-:Y:S01]  /*13e20*/  IMAD.WIDE R10, R10, R3.reuse, c[0x0][0x170] ;  /* 0x00005c000a0a7625 */ /* 0x080fe200078e0203 */
[----:B------:R-:W-:Y:S01]  /*13e30*/  LOP3.LUT R19, R231, 0x48, RZ, 0xfc, !PT ;  /* 0x00000048e7137812 */ /* 0x000fe200078efcff */
[----:B------:R2:W-:Y:S01]  /*13e40*/  @P3 STG.E.128 [R8.64], R60 ;  /* 0x0000003c08003986 */ /* 0x0005e2000c101d0a */
[----:B------:R-:W-:Y:S01]  /*13e50*/  ISETP.LT.AND P1, PT, R15, c[0x0][0x178], !P0 ;  /* 0x00005e000f007a0c */ /* 0x000fe20004721270 */
[----:B------:R-:W-:Y:S01]  /*13e60*/  IMAD.WIDE R12, R12, R3, c[0x0][0x170] ;  /* 0x00005c000c0c7625 */ /* 0x000fe200078e0203 */
[----:B------:R-:W-:Y:S01]  /*13e70*/  ISETP.LT.AND P2, PT, R17, c[0x0][0x178], !P0 ;  /* 0x00005e0011007a0c */ /* 0x000fe20004741270 */
[----:B------:R4:W-:Y:S01]  /*13e80*/  @P4 STG.E.128 [R10.64], R56 ;  /* 0x000000380a004986 */ /* 0x0009e2000c101d0a */
[----:B------:R-:W-:-:S02]  /*13e90*/  ISETP.LT.AND P3, PT, R19, c[0x0][0x178], !P0 ;  /* 0x00005e0013007a0c */ /* 0x000fc40004761270 */
[----:B------:R-:W-:Y:S01]  /*13ea0*/  ISETP.LT.AND P4, PT, R25, c[0x0][0x178], !P0 ;  /* 0x00005e0019007a0c */ /* 0x000fe20004781270 */
[----:B------:R5:W-:Y:S01]  /*13eb0*/  @P5 STG.E.128 [R12.64], R52 ;  /* 0x000000340c005986 */ /* 0x000be2000c101d0a */
[----:B------:R-:W-:Y:S02]  /*13ec0*/  ISETP.LT.AND P5, PT, R27, c[0x0][0x178], !P0 ;  /* 0x00005e001b007a0c */ /* 0x000fe400047a1270 */
[-C--:B-1----:R-:W-:Y:S01]  /*13ed0*/  LEA R4, R15, R0.reuse, 0x7 ;  /* 0x000000000f047211 */ /* 0x082fe200078e38ff */
[----:B------:R-:W-:Y:S01]  /*13ee0*/  LDS.128 R28, [R2+0x840] ;  /* 0x00084000021c7984 */ /* 0x000fe20000000c00 */
[----:B------:R-:W-:Y:S02]  /*13ef0*/  LOP3.LUT R15, R231, 0x54, RZ, 0xfc, !PT ;  /* 0x00000054e70f7812 */ /* 0x000fe400078efcff */
[----:B---3--:R-:W-:Y:S01]  /*13f00*/  LEA R6, R17, R0, 0x7 ;  /* 0x0000000011067211 */ /* 0x008fe200078e38ff */
[----:B------:R-:W-:Y:S01]  /*13f10*/  IMAD.WIDE R4, R4, R3, c[0x0][0x170] ;  /* 0x00005c0004047625 */ /* 0x000fe200078e0203 */
[----:B------:R-:W-:-:S02]  /*13f20*/  LOP3.LUT R17, R231, 0x58, RZ, 0xfc, !PT ;  /* 0x00000058e7117812 */ /* 0x000fc400078efcff */
[-C--:B--2---:R-:W-:Y:S01]  /*13f30*/  LEA R8, R19, R0.reuse, 0x7 ;  /* 0x0000000013087211 */ /* 0x084fe200078e38ff */
[-C--:B------:R-:W-:Y:S01]  /*13f40*/  IMAD.WIDE R6, R6, R3.reuse, c[0x0][0x170] ;  /* 0x00005c0006067625 */ /* 0x080fe200078e0203 */
[----:B------:R-:W-:Y:S01]  /*13f50*/  LOP3.LUT R19, R231, 0x5c, RZ, 0xfc, !PT ;  /* 0x0000005ce7137812 */ /* 0x000fe200078efcff */
[----:B------:R1:W-:Y:S01]  /*13f60*/  @P1 STG.E.128 [R4.64], R88 ;  /* 0x0000005804001986 */ /* 0x0003e2000c101d0a */
[-C--:B----4-:R-:W-:Y:S01]  /*13f70*/  LEA R10, R25, R0.reuse, 0x7 ;  /* 0x00000000190a7211 */ /* 0x090fe200078e38ff */
[-C--:B------:R-:W-:Y:S01]  /*13f80*/  IMAD.WIDE R8, R8, R3.reuse, c[0x0][0x170] ;  /* 0x00005c0008087625 */ /* 0x080fe200078e0203 */
[----:B------:R-:W-:Y:S01]  /*13f90*/  LOP3.LUT R21, R231, 0x60, RZ, 0xfc, !PT ;  /* 0x00000060e7157812 */ /* 0x000fe200078efcff */
[----:B------:R2:W-:Y:S01]  /*13fa0*/  @P2 STG.E.128 [R6.64], R84 ;  /* 0x0000005406002986 */ /* 0x0005e2000c101d0a */
[----:B-----5:R-:W-:Y:S01]  /*13fb0*/  LEA R12, R27, R0, 0x7 ;  /* 0x000000001b0c7211 */ /* 0x020fe200078e38ff */
[-C--:B------:R-:W-:Y:S01]  /*13fc0*/  IMAD.WIDE R10, R10, R3.reuse, c[0x0][0x170] ;  /* 0x00005c000a0a7625 */ /* 0x080fe200078e0203 */
[----:B------:R-:W-:Y:S01]  /*13fd0*/  LOP3.LUT R23, R231, 0x64, RZ, 0xfc, !PT ;  /* 0x00000064e7177812 */ /* 0x000fe200078efcff */
[----:B------:R-:W3:Y:S01]  /*13fe0*/  LDS.128 R24, [R2] ;  /* 0x0000000002187984 */ /* 0x000ee20000000c00 */
        /* <DEDUP_REMOVED lines=8> */
[----:B------:R1:W-:Y:S01]  /*14070*/  @P5 STG.E.128 [R12.64], R112 ;  /* 0x000000700c005986 */ /* 0x0003e2000c101d0a */
[----:B------:R-:W-:Y:S02]  /*14080*/  ISETP.LT.AND P5, PT, R23, c[0x0][0x178], !P0 ;  /* 0x00005e0017007a0c */ /* 0x000fe400047a1270 */
[-C--:B--2---:R-:W-:Y:S01]  /*14090*/  LEA R6, R17, R0.reuse, 0x7 ;  /* 0x0000000011067211 */ /* 0x084fe200078e38ff */
[-C--:B------:R-:W-:Y:S01]  /*140a0*/  IMAD.WIDE R4, R4, R3.reuse, c[0x0][0x170] ;  /* 0x00005c0004047625 */ /* 0x080fe200078e0203 */
[C---:B------:R-:W-:Y:S02]  /*140b0*/  LOP3.LUT R15, R231.reuse, 0x68, RZ, 0xfc, !PT ;  /* 0x00000068e70f7812 */ /* 0x040fe400078efcff */
[----:B------:R-:W-:Y:S01]  /*140c0*/  LOP3.LUT R17, R231, 0x6c, RZ, 0xfc, !PT ;  /* 0x0000006ce7117812 */ /* 0x000fe200078efcff */
[----:B------:R-:W-:Y:S01]  /*140d0*/  IMAD.WIDE R6, R6, R3, c[0x0][0x170] ;  /* 0x00005c0006067625 */ /* 0x000fe200078e0203 */
[----:B------:R2:W-:Y:S01]  /*140e0*/  @P1 STG.E.128 [R4.64], R100 ;  /* 0x0000006404001986 */ /* 0x0005e2000c101d0a */
[----:B----4-:R-:W-:-:S02]  /*140f0*/  LEA R8, R19, R0, 0x7 ;  /* 0x0000000013087211 */ /* 0x010fc400078e38ff */
[----:B------:R-:W-:Y:S01]  /*14100*/  LOP3.LUT R19, R231, 0x70, RZ, 0xfc, !PT ;  /* 0x00000070e7137812 */ /* 0x000fe200078efcff */
[----:B------:R4:W-:Y:S01]  /*14110*/  @P2 STG.E.128 [R6.64], R96 ;  /* 0x0000006006002986 */ /* 0x0009e2000c101d0a */
[-C--:B-----5:R-:W-:Y:S01]  /*14120*/  LEA R10, R21, R0.reuse, 0x7 ;  /* 0x00000000150a7211 */ /* 0x0a0fe200078e38ff */
[-C--:B------:R-:W-:Y:S01]  /*14130*/  IMAD.WIDE R8, R8, R3.reuse, c[0x0][0x170] ;  /* 0x00005c0008087625 */ /* 0x080fe200078e0203 */
[----:B------:R-:W-:Y:S02]  /*14140*/  LOP3.LUT R21, R231, 0x74, RZ, 0xfc, !PT ;  /* 0x00000074e7157812 */ /* 0x000fe400078efcff */
[----:B-1----:R-:W-:Y:S01]  /*14150*/  LEA R12, R23, R0, 0x7 ;  /* 0x00000000170c7211 */ /* 0x002fe200078e38ff */
[-C--:B------:R-:W-:Y:S01]  /*14160*/  IMAD.WIDE R10, R10, R3.reuse, c[0x0][0x170] ;  /* 0x00005c000a0a7625 */ /* 0x080fe200078e0203 */
[----:B------:R-:W-:Y:S01]  /*14170*/  LOP3.LUT R23, R231, 0x78, RZ, 0xfc, !PT ;  /* 0x00000078e7177812 */ /* 0x000fe200078efcff */
[----:B------:R1:W-:Y:S01]  /*14180*/  @P3 STG.E.128 [R8.64], R92 ;  /* 0x0000005c08003986 */ /* 0x0003e2000c101d0a */
[----:B------:R-:W-:Y:S01]  /*14190*/  ISETP.LT.AND P1, PT, R15, c[0x0][0x178], !P0 ;  /* 0x00005e000f007a0c */ /* 0x000fe20004721270 */
[----:B------:R-:W-:Y:S01]  /*141a0*/  IMAD.WIDE R12, R12, R3, c[0x0][0x170] ;  /* 0x00005c000c0c7625 */ /* 0x000fe200078e0203 */
[----:B------:R-:W-:Y:S01]  /*141b0*/  LOP3.LUT R231, R231, 0x7c, RZ, 0xfc, !PT ;  /* 0x0000007ce7e77812 */ /* 0x000fe200078efcff */
[----:B------:R5:W-:Y:S01]  /*141c0*/  @P4 STG.E.128 [R10.64], R108 ;  /* 0x0000006c0a004986 */ /* 0x000be2000c101d0a */
[----:B------:R-:W-:-:S02]  /*141d0*/  ISETP.LT.AND P2, PT, R17, c[0x0][0x178], !P0 ;  /* 0x00005e0011007a0c */ /* 0x000fc40004741270 */
[----:B------:R-:W-:Y:S01]  /*141e0*/  ISETP.LT.AND P3, PT, R19, c[0x0][0x178], !P0 ;  /* 0x00005e0013007a0c */ /* 0x000fe20004761270 */
[----:B------:R3:W-:Y:S01]  /*141f0*/  @P5 STG.E.128 [R12.64], R104 ;  /* 0x000000680c005986 */ /* 0x0007e2000c101d0a */
[-C--:B--2---:R-:W-:Y:S02]  /*14200*/  LEA R4, R15, R0.reuse, 0x7 ;  /* 0x000000000f047211 */ /* 0x084fe400078e38ff */
[----:B------:R-:W-:Y:S02]  /*14210*/  ISETP.LT.AND P4, PT, R21, c[0x0][0x178], !P0 ;  /* 0x00005e0015007a0c */ /* 0x000fe40004781270 */
[-C--:B----4-:R-:W-:Y:S01]  /*14220*/  LEA R6, R17, R0.reuse, 0x7 ;  /* 0x0000000011067211 */ /* 0x090fe200078e38ff */
[-C--:B------:R-:W-:Y:S01]  /*14230*/  IMAD.WIDE R4, R4, R3.reuse, c[0x0][0x170] ;  /* 0x00005c0004047625 */ /* 0x080fe200078e0203 */
[----:B------:R-:W-:Y:S02]  /*14240*/  ISETP.LT.AND P5, PT, R23, c[0x0][0x178], !P0 ;  /* 0x00005e0017007a0c */ /* 0x000fe400047a1270 */
[----:B------:R-:W-:Y:S01]  /*14250*/  ISETP.LT.AND P0, PT, R231, c[0x0][0x178], !P0 ;  /* 0x00005e00e7007a0c */ /* 0x000fe20004701270 */
[----:B------:R-:W-:Y:S01]  /*14260*/  IMAD.WIDE R6, R6, R3, c[0x0][0x170] ;  /* 0x00005c0006067625 */ /* 0x000fe200078e0203 */
[-C--:B-1----:R-:W-:Y:S01]  /*14270*/  LEA R8, R19, R0.reuse, 0x7 ;  /* 0x0000000013087211 */ /* 0x082fe200078e38ff */
[----:B------:R1:W-:Y:S01]  /*14280*/  @P1 STG.E.128 [R4.64], R64 ;  /* 0x0000004004001986 */ /* 0x0003e2000c101d0a */
[----:B-----5:R-:W-:-:S03]  /*14290*/  LEA R10, R21, R0, 0x7 ;  /* 0x00000000150a7211 */ /* 0x020fc600078e38ff */
[-C--:B------:R-:W-:Y:S01]  /*142a0*/  IMAD.WIDE R8, R8, R3.reuse, c[0x0][0x170] ;  /* 0x00005c0008087625 */ /* 0x080fe200078e0203 */
[----:B------:R1:W-:Y:S01]  /*142b0*/  @P2 STG.E.128 [R6.64], R48 ;  /* 0x0000003006002986 */ /* 0x0003e2000c101d0a */
[----:B---3--:R-:W-:Y:S02]  /*142c0*/  LEA R12, R23, R0, 0x7 ;  /* 0x00000000170c7211 */ /* 0x008fe400078e38ff */
[-C--:B------:R-:W-:Y:S01]  /*142d0*/  IMAD.WIDE R10, R10, R3.reuse, c[0x0][0x170] ;  /* 0x00005c000a0a7625 */ /* 0x080fe200078e0203 */
[----:B------:R1:W-:Y:S03]  /*142e0*/  @P3 STG.E.128 [R8.64], R24 ;  /* 0x0000001808003986 */ /* 0x0003e6000c101d0a */
[----:B------:R-:W-:Y:S01]  /*142f0*/  IMAD.WIDE R12, R12, R3, c[0x0][0x170] ;  /* 0x00005c000c0c7625 */ /* 0x000fe200078e0203 */
[----:B------:R1:W-:Y:S04]  /*14300*/  @P4 STG.E.128 [R10.64], R28 ;  /* 0x0000001c0a004986 */ /* 0x0003e8000c101d0a */
[----:B------:R1:W-:Y:S01]  /*14310*/  @P5 STG.E.128 [R12.64], R32 ;  /* 0x000000200c005986 */ /* 0x0003e2000c101d0a */
[----:B------:R-:W-:Y:S05]  /*14320*/  @!P0 EXIT ;  /* 0x000000000000894d */ /* 0x000fea0003800000 */
[----:B-1----:R-:W1:Y:S01]  /*14330*/  LDS.128 R8, [R2+0x18c0] ;  /* 0x0018c00002087984 */ /* 0x002e620000000c00 */
[----:B------:R-:W-:-:S05]  /*14340*/  LEA R4, R231, R0, 0x7 ;  /* 0x00000000e7047211 */ /* 0x000fca00078e38ff */
[----:B------:R-:W-:-:S05]  /*14350*/  IMAD.WIDE R4, R4, R3, c[0x0][0x170] ;  /* 0x00005c0004047625 */ /* 0x000fca00078e0203 */
[----:B-1----:R-:W-:Y:S01]  /*14360*/  STG.E.128 [R4.64], R8 ;  /* 0x0000000804007986 */ /* 0x002fe2000c101d0a */
[----:B------:R-:W-:Y:S05]  /*14370*/  EXIT ;  /* 0x000000000000794d */ /* 0x000fea0003800000 */
.L_x_2:
[----:B------:R-:W-:-:S00]  /*14380*/  BRA `(.L_x_2) ;  /* 0xfffffff000007947 */ /* 0x000fc0000383ffff */
[----:B------:R-:W-:-:S00]  /*14390*/  NOP ;  /* 0x0000000000007918 */ /* 0x000fc00000000000 */
        /* <DEDUP_REMOVED lines=14> */
.L_x_3:


//--------------------- .nv.shared.triton_mm      --------------------------
	.section	.nv.shared.triton_mm,"aw",@nobits
	.align	16
